//
// Generated by NVIDIA NVVM Compiler
//
// Compiler Build ID: CL-36424714
// Cuda compilation tools, release 13.0, V13.0.88
// Based on NVVM 20.0.0
//

.version 9.0
.target sm_100
.address_size 64

	// .globl	default_function_kernel0
// _ZZ24default_function_kernel0E15pad_temp_shared has been demoted
// _ZZ24default_function_kernel0E13kernel_shared has been demoted

.visible .entry default_function_kernel0(
	.param .u64 .ptr .align 1 default_function_kernel0_param_0,
	.param .u64 .ptr .align 1 default_function_kernel0_param_1,
	.param .u64 .ptr .align 1 default_function_kernel0_param_2
)
{
	.reg .pred 	%p<72>;
	.reg .b16 	%rs<76>;
	.reg .b32 	%r<268>;
	.reg .b32 	%f<321>;
	.reg .b64 	%rd<45>;
	// demoted variable
	.shared .align 4 .b8 _ZZ24default_function_kernel0E15pad_temp_shared[7168];
	// demoted variable
	.shared .align 4 .b8 _ZZ24default_function_kernel0E13kernel_shared[2048];
	mov.u32 	%r82, %ctaid.y;
	shl.b32 	%r83, %r82, 1;
	mov.u32 	%r84, %tid.x;
	cvt.u16.u32 	%rs1, %r84;
	mul.hi.u16 	%rs2, %rs1, 9363;
	mul.lo.s16 	%rs3, %rs2, 7;
	sub.s16 	%rs4, %rs1, %rs3;
	shl.b16 	%rs5, %rs4, 3;
	cvt.u32.u16 	%r85, %rs5;
	setp.gt.u16 	%p6, %rs4, 3;
	selp.u32 	%r86, 1, 0, %p6;
	or.b32  	%r1, %r83, %r86;
	shl.b16 	%rs6, %rs1, 3;
	mul.hi.u16 	%rs7, %rs6, 9363;
	shr.u16 	%rs8, %rs7, 2;
	mul.lo.s16 	%rs9, %rs8, 28;
	sub.s16 	%rs10, %rs6, %rs9;
	cvt.u32.u16 	%r2, %rs10;
	mov.u32 	%r87, %tid.z;
	mov.u32 	%r88, %tid.y;
	mul.lo.s32 	%r89, %r88, 1568;
	mul.wide.u16 	%r90, %rs2, 784;
	mul.lo.s32 	%r91, %r82, 56;
	or.b16  	%rs11, %rs6, 1;
	mul.hi.u16 	%rs12, %rs11, 9363;
	shr.u16 	%rs13, %rs12, 3;
	mul.lo.s16 	%rs14, %rs13, 56;
	sub.s16 	%rs15, %rs11, %rs14;
	setp.gt.u16 	%p7, %rs15, 27;
	selp.u32 	%r92, 1, 0, %p7;
	or.b32  	%r3, %r83, %r92;
	shr.u16 	%rs16, %rs12, 2;
	mul.lo.s16 	%rs17, %rs16, 28;
	sub.s16 	%rs18, %rs11, %rs17;
	xor.b16  	%rs19, %rs18, 29;
	cvt.u32.u16 	%r4, %rs19;
	mul.wide.u16 	%r93, %rs13, 784;
	or.b16  	%rs20, %rs6, 2;
	mul.hi.u16 	%rs21, %rs20, 9363;
	shr.u16 	%rs22, %rs21, 3;
	mul.lo.s16 	%rs23, %rs22, 56;
	sub.s16 	%rs24, %rs20, %rs23;
	setp.gt.u16 	%p8, %rs24, 27;
	selp.u32 	%r94, 1, 0, %p8;
	or.b32  	%r5, %r83, %r94;
	mul.wide.u16 	%r95, %rs22, 784;
	or.b16  	%rs25, %rs6, 3;
	mul.hi.u16 	%rs26, %rs25, 9363;
	shr.u16 	%rs27, %rs26, 3;
	mul.lo.s16 	%rs28, %rs27, 56;
	sub.s16 	%rs29, %rs25, %rs28;
	setp.gt.u16 	%p9, %rs29, 27;
	selp.u32 	%r96, 1, 0, %p9;
	or.b32  	%r6, %r83, %r96;
	mul.wide.u16 	%r97, %rs27, 784;
	or.b16  	%rs30, %rs6, 4;
	mul.hi.u16 	%rs31, %rs30, 9363;
	shr.u16 	%rs32, %rs31, 3;
	mul.lo.s16 	%rs33, %rs32, 56;
	sub.s16 	%rs34, %rs30, %rs33;
	setp.gt.u16 	%p10, %rs34, 27;
	selp.u32 	%r98, 1, 0, %p10;
	or.b32  	%r7, %r83, %r98;
	shr.u16 	%rs35, %rs31, 2;
	mul.lo.s16 	%rs36, %rs35, 28;
	sub.s16 	%rs37, %rs30, %rs36;
	cvt.u32.u16 	%r8, %rs37;
	mul.wide.u16 	%r99, %rs32, 784;
	or.b16  	%rs38, %rs6, 5;
	mul.hi.u16 	%rs39, %rs38, 9363;
	shr.u16 	%rs40, %rs39, 3;
	mul.lo.s16 	%rs41, %rs40, 56;
	sub.s16 	%rs42, %rs38, %rs41;
	setp.gt.u16 	%p11, %rs42, 27;
	selp.u32 	%r100, 1, 0, %p11;
	or.b32  	%r9, %r83, %r100;
	shr.u16 	%rs43, %rs39, 2;
	mul.lo.s16 	%rs44, %rs43, 28;
	sub.s16 	%rs45, %rs38, %rs44;
	xor.b16  	%rs46, %rs45, 29;
	cvt.u32.u16 	%r10, %rs46;
	mul.wide.u16 	%r101, %rs40, 784;
	or.b16  	%rs47, %rs6, 6;
	mul.hi.u16 	%rs48, %rs47, 9363;
	shr.u16 	%rs49, %rs48, 3;
	mul.lo.s16 	%rs50, %rs49, 56;
	sub.s16 	%rs51, %rs47, %rs50;
	setp.gt.u16 	%p12, %rs51, 27;
	selp.u32 	%r102, 1, 0, %p12;
	or.b32  	%r11, %r83, %r102;
	mul.wide.u16 	%r103, %rs49, 784;
	or.b16  	%rs52, %rs6, 7;
	mul.hi.u16 	%rs53, %rs52, 9363;
	shr.u16 	%rs54, %rs53, 3;
	mul.lo.s16 	%rs55, %rs54, 56;
	sub.s16 	%rs56, %rs52, %rs55;
	setp.gt.u16 	%p13, %rs56, 27;
	selp.u32 	%r104, 1, 0, %p13;
	or.b32  	%r12, %r83, %r104;
	mul.wide.u16 	%r105, %rs54, 784;
	shl.b32 	%r106, %r87, 1;
	mul.lo.s32 	%r107, %r84, 3;
	shr.u32 	%r108, %r107, 5;
	add.s32 	%r109, %r106, %r88;
	add.s32 	%r110, %r109, %r108;
	setp.gt.u32 	%p14, %r110, 15;
	shl.b32 	%r111, %r87, 6;
	shl.b32 	%r112, %r88, 5;
	add.s32 	%r113, %r112, %r107;
	add.s32 	%r114, %r113, %r111;
	setp.gt.u32 	%p15, %r114, 511;
	setp.gt.u32 	%p16, %r113, 63;
	setp.gt.u32 	%p17, %r84, 10;
	or.pred  	%p18, %p17, %p16;
	add.s32 	%r116, %r107, 1;
	shr.u32 	%r117, %r116, 5;
	add.s32 	%r118, %r109, %r117;
	setp.gt.u32 	%p20, %r118, 15;
	setp.gt.u32 	%p21, %r114, 510;
	setp.gt.u32 	%p22, %r113, 62;
	or.pred  	%p23, %p17, %p22;
	add.s32 	%r119, %r107, 2;
	shr.u32 	%r120, %r119, 5;
	add.s32 	%r121, %r109, %r120;
	setp.gt.u32 	%p25, %r121, 15;
	setp.gt.u32 	%p26, %r114, 509;
	setp.gt.u32 	%p27, %r113, 61;
	setp.gt.u32 	%p28, %r84, 9;
	or.pred  	%p29, %p28, %p27;
	or.pred  	%p31, %p14, %p15;
	or.pred  	%p1, %p31, %p18;
	or.pred  	%p32, %p20, %p21;
	or.pred  	%p2, %p32, %p23;
	or.pred  	%p33, %p25, %p26;
	or.pred  	%p3, %p33, %p29;
	mad.lo.s32 	%r122, %r87, 3136, %r89;
	add.s32 	%r123, %r122, %r105;
	add.s32 	%r124, %r123, %r91;
	sub.s16 	%rs57, %rs6, %rs55;
	cvt.u32.u16 	%r125, %rs57;
	add.s32 	%r126, %r124, %r125;
	add.s32 	%r13, %r126, -22;
	shr.u16 	%rs58, %rs53, 2;
	mul.lo.s16 	%rs59, %rs58, 28;
	sub.s16 	%rs60, %rs30, %rs59;
	cvt.u32.u16 	%r14, %rs60;
	shr.u16 	%rs61, %rs48, 2;
	mul.lo.s16 	%rs62, %rs61, 28;
	sub.s16 	%rs63, %rs30, %rs62;
	cvt.u32.u16 	%r15, %rs63;
	shr.u16 	%rs64, %rs26, 2;
	mul.lo.s16 	%rs65, %rs64, 28;
	sub.s16 	%rs66, %rs6, %rs65;
	cvt.u32.u16 	%r16, %rs66;
	shr.u16 	%rs67, %rs21, 2;
	mul.lo.s16 	%rs68, %rs67, 28;
	sub.s16 	%rs69, %rs6, %rs68;
	cvt.u32.u16 	%r17, %rs69;
	add.s32 	%r127, %r122, %r90;
	add.s32 	%r128, %r127, %r91;
	add.s32 	%r129, %r128, %r85;
	add.s32 	%r18, %r129, -29;
	add.s32 	%r130, %r122, %r93;
	add.s32 	%r131, %r130, %r91;
	sub.s16 	%rs70, %rs6, %rs14;
	cvt.u32.u16 	%r132, %rs70;
	add.s32 	%r133, %r131, %r132;
	add.s32 	%r19, %r133, -28;
	add.s32 	%r134, %r122, %r95;
	add.s32 	%r135, %r134, %r91;
	sub.s16 	%rs71, %rs6, %rs23;
	cvt.u32.u16 	%r136, %rs71;
	add.s32 	%r137, %r135, %r136;
	add.s32 	%r20, %r137, -27;
	add.s32 	%r138, %r122, %r97;
	add.s32 	%r139, %r138, %r91;
	sub.s16 	%rs72, %rs6, %rs28;
	cvt.u32.u16 	%r140, %rs72;
	add.s32 	%r141, %r139, %r140;
	add.s32 	%r21, %r141, -26;
	add.s32 	%r142, %r122, %r99;
	add.s32 	%r143, %r142, %r91;
	sub.s16 	%rs73, %rs6, %rs33;
	cvt.u32.u16 	%r144, %rs73;
	add.s32 	%r145, %r143, %r144;
	add.s32 	%r22, %r145, -25;
	add.s32 	%r146, %r122, %r101;
	add.s32 	%r147, %r146, %r91;
	sub.s16 	%rs74, %rs6, %rs41;
	cvt.u32.u16 	%r148, %rs74;
	add.s32 	%r149, %r147, %r148;
	add.s32 	%r23, %r149, -24;
	add.s32 	%r150, %r122, %r103;
	add.s32 	%r151, %r150, %r91;
	sub.s16 	%rs75, %rs6, %rs50;
	cvt.u32.u16 	%r152, %rs75;
	add.s32 	%r153, %r151, %r152;
	add.s32 	%r24, %r153, -23;
	mov.f32 	%f309, 0f00000000;
	mov.b32 	%r250, 0;
	mov.pred 	%p71, -1;
	sub.s32 	%r178, 29, %r2;
	sub.s32 	%r206, 29, %r8;
	mov.f32 	%f310, %f309;
	mov.f32 	%f311, %f309;
	mov.f32 	%f312, %f309;
$L__BB0_1:
	mov.pred 	%p4, %p71;
	mul.lo.s32 	%r155, %r250, 25088;
	add.s32 	%r26, %r13, %r155;
	mov.u32 	%r156, %ctaid.z;
	mov.u32 	%r157, %tid.z;
	mul.lo.s32 	%r158, %r157, 1152;
	mad.lo.s32 	%r159, %r156, 9216, %r158;
	mov.u32 	%r160, %tid.y;
	mad.lo.s32 	%r161, %r160, 576, %r159;
	mov.u32 	%r162, %tid.x;
	mad.lo.s32 	%r163, %r162, 27, %r161;
	mad.lo.s32 	%r27, %r250, 288, %r163;
	add.s32 	%r28, %r18, %r155;
	add.s32 	%r29, %r19, %r155;
	add.s32 	%r30, %r20, %r155;
	add.s32 	%r31, %r21, %r155;
	add.s32 	%r32, %r22, %r155;
	add.s32 	%r33, %r23, %r155;
	add.s32 	%r34, %r24, %r155;
	mov.b32 	%r251, 0;
	mul.wide.u32 	%rd20, %r250, 288;
$L__BB0_2:
	ld.param.u64 	%rd41, [default_function_kernel0_param_1];
	mul.lo.s32 	%r165, %r251, 28;
	mul.lo.s32 	%r166, %r251, 3;
	add.s32 	%r267, %r26, %r165;
	cvt.u64.u32 	%rd16, %r166;
	mov.u32 	%r167, %tid.x;
	mul.wide.u32 	%rd17, %r167, 27;
	mov.u32 	%r168, %ctaid.z;
	mov.u32 	%r169, %tid.z;
	mul.lo.s32 	%r170, %r169, 1152;
	mad.lo.s32 	%r171, %r168, 9216, %r170;
	mov.u32 	%r172, %tid.y;
	mad.lo.s32 	%r173, %r172, 576, %r171;
	cvt.u64.u32 	%rd18, %r173;
	add.s64 	%rd19, %rd17, %rd18;
	add.s64 	%rd21, %rd19, %rd20;
	add.s64 	%rd22, %rd21, %rd16;
	shl.b64 	%rd23, %rd22, 2;
	cvta.to.global.u64 	%rd24, %rd41;
	add.s64 	%rd25, %rd24, %rd23;
	add.s64 	%rd44, %rd25, 36;
	add.s32 	%r259, %r27, %r166;
	add.s32 	%r258, %r28, %r165;
	add.s32 	%r257, %r29, %r165;
	add.s32 	%r256, %r30, %r165;
	add.s32 	%r255, %r31, %r165;
	add.s32 	%r254, %r32, %r165;
	add.s32 	%r253, %r33, %r165;
	add.s32 	%r252, %r34, %r165;
	mov.b32 	%r264, 3;
	mov.u32 	%r260, %r8;
	mov.u32 	%r261, %r2;
	mov.u32 	%r262, %r17;
	mov.u32 	%r263, %r16;
	mov.u32 	%r265, %r15;
	mov.u32 	%r266, %r14;
$L__BB0_3:
	ld.param.u64 	%rd42, [default_function_kernel0_param_1];
	ld.param.u64 	%rd40, [default_function_kernel0_param_0];
	mul.wide.s32 	%rd26, %r267, 4;
	cvta.to.global.u64 	%rd27, %rd40;
	add.s64 	%rd3, %rd27, %rd26;
	add.s32 	%r61, %r264, -3;
	mul.wide.u32 	%rd28, %r259, 4;
	cvta.to.global.u64 	%rd29, %rd42;
	add.s64 	%rd4, %rd29, %rd28;
	mul.wide.s32 	%rd30, %r258, 4;
	add.s64 	%rd5, %rd27, %rd30;
	mul.wide.s32 	%rd31, %r257, 4;
	add.s64 	%rd6, %rd27, %rd31;
	mul.wide.s32 	%rd32, %r256, 4;
	add.s64 	%rd7, %rd27, %rd32;
	mul.wide.s32 	%rd33, %r255, 4;
	add.s64 	%rd8, %rd27, %rd33;
	mul.wide.s32 	%rd34, %r254, 4;
	add.s64 	%rd9, %rd27, %rd34;
	mul.wide.s32 	%rd35, %r253, 4;
	add.s64 	%rd10, %rd27, %rd35;
	mul.wide.s32 	%rd36, %r252, 4;
	add.s64 	%rd11, %rd27, %rd36;
	bar.sync 	0;
	or.b32  	%r175, %r251, %r1;
	setp.eq.s32 	%p34, %r175, 0;
	add.s32 	%r176, %r251, %r1;
	setp.gt.u32 	%p35, %r176, 28;
	or.pred  	%p36, %p34, %p35;
	mov.f32 	%f313, 0f00000000;
	@%p36 bra 	$L__BB0_6;
	setp.eq.s32 	%p37, %r261, 0;
	setp.ge.u32 	%p38, %r61, %r178;
	or.pred  	%p39, %p37, %p38;
	@%p39 bra 	$L__BB0_6;
	ld.global.nc.f32 	%f313, [%rd5];
$L__BB0_6:
	mov.u32 	%r179, %tid.z;
	mov.u32 	%r180, %tid.y;
	mul.lo.s32 	%r181, %r180, 112;
	mad.lo.s32 	%r182, %r179, 224, %r181;
	mov.u32 	%r183, %tid.x;
	shl.b32 	%r184, %r183, 3;
	add.s32 	%r185, %r182, %r184;
	shl.b32 	%r186, %r185, 2;
	mov.u32 	%r187, _ZZ24default_function_kernel0E15pad_temp_shared;
	add.s32 	%r62, %r187, %r186;
	st.shared.f32 	[%r62], %f313;
	setp.ge.u32 	%p40, %r61, %r4;
	or.b32  	%r190, %r251, %r3;
	setp.eq.s32 	%p41, %r190, 0;
	add.s32 	%r191, %r251, %r3;
	setp.gt.u32 	%p42, %r191, 28;
	or.pred  	%p43, %p41, %p42;
	mov.f32 	%f314, 0f00000000;
	or.pred  	%p44, %p43, %p40;
	@%p44 bra 	$L__BB0_8;
	ld.global.nc.f32 	%f314, [%rd6];
$L__BB0_8:
	st.shared.f32 	[%r62+4], %f314;
	add.s32 	%r192, %r262, 2;
	or.b32  	%r194, %r251, %r5;
	setp.eq.s32 	%p45, %r194, 0;
	add.s32 	%r195, %r251, %r5;
	max.u32 	%r196, %r195, %r192;
	setp.gt.u32 	%p46, %r196, 28;
	mov.f32 	%f315, 0f00000000;
	or.pred  	%p47, %p46, %p45;
	@%p47 bra 	$L__BB0_10;
	ld.global.nc.f32 	%f315, [%rd7];
$L__BB0_10:
	st.shared.f32 	[%r62+8], %f315;
	add.s32 	%r197, %r263, 3;
	or.b32  	%r199, %r251, %r6;
	setp.eq.s32 	%p48, %r199, 0;
	add.s32 	%r200, %r251, %r6;
	max.u32 	%r201, %r200, %r197;
	setp.gt.u32 	%p49, %r201, 28;
	mov.f32 	%f316, 0f00000000;
	or.pred  	%p50, %p49, %p48;
	@%p50 bra 	$L__BB0_12;
	ld.global.nc.f32 	%f316, [%rd8];
$L__BB0_12:
	st.shared.f32 	[%r62+12], %f316;
	or.b32  	%r203, %r251, %r7;
	setp.eq.s32 	%p51, %r203, 0;
	add.s32 	%r204, %r251, %r7;
	setp.gt.u32 	%p52, %r204, 28;
	or.pred  	%p53, %p51, %p52;
	mov.f32 	%f317, 0f00000000;
	@%p53 bra 	$L__BB0_15;
	setp.eq.s32 	%p54, %r260, 0;
	setp.ge.u32 	%p55, %r61, %r206;
	or.pred  	%p56, %p54, %p55;
	@%p56 bra 	$L__BB0_15;
	ld.global.nc.f32 	%f317, [%rd9];
$L__BB0_15:
	st.shared.f32 	[%r62+16], %f317;
	setp.ge.u32 	%p57, %r61, %r10;
	or.b32  	%r209, %r251, %r9;
	setp.eq.s32 	%p58, %r209, 0;
	add.s32 	%r210, %r251, %r9;
	setp.gt.u32 	%p59, %r210, 28;
	or.pred  	%p60, %p58, %p59;
	mov.f32 	%f318, 0f00000000;
	or.pred  	%p61, %p60, %p57;
	@%p61 bra 	$L__BB0_17;
	ld.global.nc.f32 	%f318, [%rd10];
$L__BB0_17:
	st.shared.f32 	[%r62+20], %f318;
	add.s32 	%r211, %r265, 2;
	or.b32  	%r213, %r251, %r11;
	setp.eq.s32 	%p62, %r213, 0;
	add.s32 	%r214, %r251, %r11;
	max.u32 	%r215, %r214, %r211;
	setp.gt.u32 	%p63, %r215, 28;
	mov.f32 	%f319, 0f00000000;
	or.pred  	%p64, %p63, %p62;
	@%p64 bra 	$L__BB0_19;
	ld.global.nc.f32 	%f319, [%rd11];
$L__BB0_19:
	st.shared.f32 	[%r62+24], %f319;
	add.s32 	%r216, %r266, 3;
	or.b32  	%r218, %r251, %r12;
	setp.eq.s32 	%p65, %r218, 0;
	add.s32 	%r219, %r251, %r12;
	max.u32 	%r220, %r219, %r216;
	setp.gt.u32 	%p66, %r220, 28;
	mov.f32 	%f320, 0f00000000;
	or.pred  	%p67, %p66, %p65;
	@%p67 bra 	$L__BB0_21;
	ld.global.nc.f32 	%f320, [%rd3];
$L__BB0_21:
	mov.u32 	%r221, %tid.z;
	shl.b32 	%r222, %r221, 6;
	mov.u32 	%r223, %tid.y;
	shl.b32 	%r224, %r223, 5;
	add.s32 	%r225, %r222, %r224;
	mov.u32 	%r226, %tid.x;
	mad.lo.s32 	%r227, %r226, 3, %r225;
	shl.b32 	%r228, %r227, 2;
	mov.u32 	%r229, _ZZ24default_function_kernel0E13kernel_shared;
	add.s32 	%r63, %r229, %r228;
	st.shared.f32 	[%r62+28], %f320;
	@%p1 bra 	$L__BB0_23;
	ld.global.nc.f32 	%f44, [%rd4];
	st.shared.f32 	[%r63], %f44;
$L__BB0_23:
	@%p2 bra 	$L__BB0_25;
	ld.global.nc.f32 	%f45, [%rd44];
	st.shared.f32 	[%r63+4], %f45;
$L__BB0_25:
	@%p3 bra 	$L__BB0_27;
	ld.global.nc.f32 	%f46, [%rd44+36];
	st.shared.f32 	[%r63+8], %f46;
$L__BB0_27:
	bar.sync 	0;
	mov.u32 	%r230, %tid.y;
	mov.u32 	%r231, %tid.x;
	mad.lo.s32 	%r232, %r230, 28, %r231;
	shl.b32 	%r233, %r232, 2;
	mov.u32 	%r234, _ZZ24default_function_kernel0E15pad_temp_shared;
	add.s32 	%r235, %r234, %r233;
	ld.shared.f32 	%f47, [%r235];
	ld.shared.f32 	%f48, [%r235+56];
	ld.shared.f32 	%f49, [%r235+224];
	ld.shared.f32 	%f50, [%r235+280];
	ld.shared.f32 	%f51, [%r235+448];
	ld.shared.f32 	%f52, [%r235+504];
	ld.shared.f32 	%f53, [%r235+672];
	ld.shared.f32 	%f54, [%r235+728];
	ld.shared.f32 	%f55, [%r235+896];
	ld.shared.f32 	%f56, [%r235+952];
	ld.shared.f32 	%f57, [%r235+1120];
	ld.shared.f32 	%f58, [%r235+1176];
	ld.shared.f32 	%f59, [%r235+1344];
	ld.shared.f32 	%f60, [%r235+1400];
	ld.shared.f32 	%f61, [%r235+1568];
	ld.shared.f32 	%f62, [%r235+1624];
	ld.shared.f32 	%f63, [%r235+1792];
	ld.shared.f32 	%f64, [%r235+1848];
	ld.shared.f32 	%f65, [%r235+2016];
	ld.shared.f32 	%f66, [%r235+2072];
	ld.shared.f32 	%f67, [%r235+2240];
	ld.shared.f32 	%f68, [%r235+2296];
	ld.shared.f32 	%f69, [%r235+2464];
	ld.shared.f32 	%f70, [%r235+2520];
	ld.shared.f32 	%f71, [%r235+2688];
	ld.shared.f32 	%f72, [%r235+2744];
	ld.shared.f32 	%f73, [%r235+2912];
	ld.shared.f32 	%f74, [%r235+2968];
	ld.shared.f32 	%f75, [%r235+3136];
	ld.shared.f32 	%f76, [%r235+3192];
	ld.shared.f32 	%f77, [%r235+3360];
	ld.shared.f32 	%f78, [%r235+3416];
	ld.shared.f32 	%f79, [%r235+3584];
	ld.shared.f32 	%f80, [%r235+3640];
	ld.shared.f32 	%f81, [%r235+3808];
	ld.shared.f32 	%f82, [%r235+3864];
	ld.shared.f32 	%f83, [%r235+4032];
	ld.shared.f32 	%f84, [%r235+4088];
	ld.shared.f32 	%f85, [%r235+4256];
	ld.shared.f32 	%f86, [%r235+4312];
	ld.shared.f32 	%f87, [%r235+4480];
	ld.shared.f32 	%f88, [%r235+4536];
	ld.shared.f32 	%f89, [%r235+4704];
	ld.shared.f32 	%f90, [%r235+4760];
	ld.shared.f32 	%f91, [%r235+4928];
	ld.shared.f32 	%f92, [%r235+4984];
	ld.shared.f32 	%f93, [%r235+5152];
	ld.shared.f32 	%f94, [%r235+5208];
	ld.shared.f32 	%f95, [%r235+5376];
	ld.shared.f32 	%f96, [%r235+5432];
	ld.shared.f32 	%f97, [%r235+5600];
	ld.shared.f32 	%f98, [%r235+5656];
	ld.shared.f32 	%f99, [%r235+5824];
	ld.shared.f32 	%f100, [%r235+5880];
	ld.shared.f32 	%f101, [%r235+6048];
	ld.shared.f32 	%f102, [%r235+6104];
	ld.shared.f32 	%f103, [%r235+6272];
	ld.shared.f32 	%f104, [%r235+6328];
	ld.shared.f32 	%f105, [%r235+6496];
	ld.shared.f32 	%f106, [%r235+6552];
	ld.shared.f32 	%f107, [%r235+6720];
	ld.shared.f32 	%f108, [%r235+6776];
	ld.shared.f32 	%f109, [%r235+6944];
	ld.shared.f32 	%f110, [%r235+7000];
	mov.u32 	%r236, %tid.z;
	shl.b32 	%r237, %r236, 8;
	mov.u32 	%r238, _ZZ24default_function_kernel0E13kernel_shared;
	add.s32 	%r239, %r238, %r237;
	ld.shared.f32 	%f111, [%r239];
	ld.shared.f32 	%f112, [%r239+4];
	ld.shared.f32 	%f113, [%r239+8];
	ld.shared.f32 	%f114, [%r239+12];
	ld.shared.f32 	%f115, [%r239+16];
	ld.shared.f32 	%f116, [%r239+20];
	ld.shared.f32 	%f117, [%r239+24];
	ld.shared.f32 	%f118, [%r239+28];
	ld.shared.f32 	%f119, [%r239+32];
	ld.shared.f32 	%f120, [%r239+36];
	ld.shared.f32 	%f121, [%r239+40];
	ld.shared.f32 	%f122, [%r239+44];
	ld.shared.f32 	%f123, [%r239+48];
	ld.shared.f32 	%f124, [%r239+52];
	ld.shared.f32 	%f125, [%r239+56];
	ld.shared.f32 	%f126, [%r239+60];
	ld.shared.f32 	%f127, [%r239+64];
	ld.shared.f32 	%f128, [%r239+68];
	ld.shared.f32 	%f129, [%r239+72];
	ld.shared.f32 	%f130, [%r239+76];
	ld.shared.f32 	%f131, [%r239+80];
	ld.shared.f32 	%f132, [%r239+84];
	ld.shared.f32 	%f133, [%r239+88];
	ld.shared.f32 	%f134, [%r239+92];
	ld.shared.f32 	%f135, [%r239+96];
	ld.shared.f32 	%f136, [%r239+100];
	ld.shared.f32 	%f137, [%r239+104];
	ld.shared.f32 	%f138, [%r239+108];
	ld.shared.f32 	%f139, [%r239+112];
	ld.shared.f32 	%f140, [%r239+116];
	ld.shared.f32 	%f141, [%r239+120];
	ld.shared.f32 	%f142, [%r239+124];
	ld.shared.f32 	%f143, [%r239+128];
	ld.shared.f32 	%f144, [%r239+132];
	ld.shared.f32 	%f145, [%r239+136];
	ld.shared.f32 	%f146, [%r239+140];
	ld.shared.f32 	%f147, [%r239+144];
	ld.shared.f32 	%f148, [%r239+148];
	ld.shared.f32 	%f149, [%r239+152];
	ld.shared.f32 	%f150, [%r239+156];
	ld.shared.f32 	%f151, [%r239+160];
	ld.shared.f32 	%f152, [%r239+164];
	ld.shared.f32 	%f153, [%r239+168];
	ld.shared.f32 	%f154, [%r239+172];
	ld.shared.f32 	%f155, [%r239+176];
	ld.shared.f32 	%f156, [%r239+180];
	ld.shared.f32 	%f157, [%r239+184];
	ld.shared.f32 	%f158, [%r239+188];
	ld.shared.f32 	%f159, [%r239+192];
	ld.shared.f32 	%f160, [%r239+196];
	ld.shared.f32 	%f161, [%r239+200];
	ld.shared.f32 	%f162, [%r239+204];
	ld.shared.f32 	%f163, [%r239+208];
	ld.shared.f32 	%f164, [%r239+212];
	ld.shared.f32 	%f165, [%r239+216];
	ld.shared.f32 	%f166, [%r239+220];
	ld.shared.f32 	%f167, [%r239+224];
	ld.shared.f32 	%f168, [%r239+228];
	ld.shared.f32 	%f169, [%r239+232];
	ld.shared.f32 	%f170, [%r239+236];
	ld.shared.f32 	%f171, [%r239+240];
	ld.shared.f32 	%f172, [%r239+244];
	ld.shared.f32 	%f173, [%r239+248];
	ld.shared.f32 	%f174, [%r239+252];
	fma.rn.f32 	%f175, %f47, %f111, %f312;
	fma.rn.f32 	%f176, %f48, %f111, %f310;
	fma.rn.f32 	%f177, %f47, %f143, %f311;
	fma.rn.f32 	%f178, %f48, %f143, %f309;
	fma.rn.f32 	%f179, %f49, %f112, %f175;
	fma.rn.f32 	%f180, %f50, %f112, %f176;
	fma.rn.f32 	%f181, %f49, %f144, %f177;
	fma.rn.f32 	%f182, %f50, %f144, %f178;
	fma.rn.f32 	%f183, %f51, %f113, %f179;
	fma.rn.f32 	%f184, %f52, %f113, %f180;
	fma.rn.f32 	%f185, %f51, %f145, %f181;
	fma.rn.f32 	%f186, %f52, %f145, %f182;
	fma.rn.f32 	%f187, %f53, %f114, %f183;
	fma.rn.f32 	%f188, %f54, %f114, %f184;
	fma.rn.f32 	%f189, %f53, %f146, %f185;
	fma.rn.f32 	%f190, %f54, %f146, %f186;
	fma.rn.f32 	%f191, %f55, %f115, %f187;
	fma.rn.f32 	%f192, %f56, %f115, %f188;
	fma.rn.f32 	%f193, %f55, %f147, %f189;
	fma.rn.f32 	%f194, %f56, %f147, %f190;
	fma.rn.f32 	%f195, %f57, %f116, %f191;
	fma.rn.f32 	%f196, %f58, %f116, %f192;
	fma.rn.f32 	%f197, %f57, %f148, %f193;
	fma.rn.f32 	%f198, %f58, %f148, %f194;
	fma.rn.f32 	%f199, %f59, %f117, %f195;
	fma.rn.f32 	%f200, %f60, %f117, %f196;
	fma.rn.f32 	%f201, %f59, %f149, %f197;
	fma.rn.f32 	%f202, %f60, %f149, %f198;
	fma.rn.f32 	%f203, %f61, %f118, %f199;
	fma.rn.f32 	%f204, %f62, %f118, %f200;
	fma.rn.f32 	%f205, %f61, %f150, %f201;
	fma.rn.f32 	%f206, %f62, %f150, %f202;
	fma.rn.f32 	%f207, %f63, %f119, %f203;
	fma.rn.f32 	%f208, %f64, %f119, %f204;
	fma.rn.f32 	%f209, %f63, %f151, %f205;
	fma.rn.f32 	%f210, %f64, %f151, %f206;
	fma.rn.f32 	%f211, %f65, %f120, %f207;
	fma.rn.f32 	%f212, %f66, %f120, %f208;
	fma.rn.f32 	%f213, %f65, %f152, %f209;
	fma.rn.f32 	%f214, %f66, %f152, %f210;
	fma.rn.f32 	%f215, %f67, %f121, %f211;
	fma.rn.f32 	%f216, %f68, %f121, %f212;
	fma.rn.f32 	%f217, %f67, %f153, %f213;
	fma.rn.f32 	%f218, %f68, %f153, %f214;
	fma.rn.f32 	%f219, %f69, %f122, %f215;
	fma.rn.f32 	%f220, %f70, %f122, %f216;
	fma.rn.f32 	%f221, %f69, %f154, %f217;
	fma.rn.f32 	%f222, %f70, %f154, %f218;
	fma.rn.f32 	%f223, %f71, %f123, %f219;
	fma.rn.f32 	%f224, %f72, %f123, %f220;
	fma.rn.f32 	%f225, %f71, %f155, %f221;
	fma.rn.f32 	%f226, %f72, %f155, %f222;
	fma.rn.f32 	%f227, %f73, %f124, %f223;
	fma.rn.f32 	%f228, %f74, %f124, %f224;
	fma.rn.f32 	%f229, %f73, %f156, %f225;
	fma.rn.f32 	%f230, %f74, %f156, %f226;
	fma.rn.f32 	%f231, %f75, %f125, %f227;
	fma.rn.f32 	%f232, %f76, %f125, %f228;
	fma.rn.f32 	%f233, %f75, %f157, %f229;
	fma.rn.f32 	%f234, %f76, %f157, %f230;
	fma.rn.f32 	%f235, %f77, %f126, %f231;
	fma.rn.f32 	%f236, %f78, %f126, %f232;
	fma.rn.f32 	%f237, %f77, %f158, %f233;
	fma.rn.f32 	%f238, %f78, %f158, %f234;
	fma.rn.f32 	%f239, %f79, %f127, %f235;
	fma.rn.f32 	%f240, %f80, %f127, %f236;
	fma.rn.f32 	%f241, %f79, %f159, %f237;
	fma.rn.f32 	%f242, %f80, %f159, %f238;
	fma.rn.f32 	%f243, %f81, %f128, %f239;
	fma.rn.f32 	%f244, %f82, %f128, %f240;
	fma.rn.f32 	%f245, %f81, %f160, %f241;
	fma.rn.f32 	%f246, %f82, %f160, %f242;
	fma.rn.f32 	%f247, %f83, %f129, %f243;
	fma.rn.f32 	%f248, %f84, %f129, %f244;
	fma.rn.f32 	%f249, %f83, %f161, %f245;
	fma.rn.f32 	%f250, %f84, %f161, %f246;
	fma.rn.f32 	%f251, %f85, %f130, %f247;
	fma.rn.f32 	%f252, %f86, %f130, %f248;
	fma.rn.f32 	%f253, %f85, %f162, %f249;
	fma.rn.f32 	%f254, %f86, %f162, %f250;
	fma.rn.f32 	%f255, %f87, %f131, %f251;
	fma.rn.f32 	%f256, %f88, %f131, %f252;
	fma.rn.f32 	%f257, %f87, %f163, %f253;
	fma.rn.f32 	%f258, %f88, %f163, %f254;
	fma.rn.f32 	%f259, %f89, %f132, %f255;
	fma.rn.f32 	%f260, %f90, %f132, %f256;
	fma.rn.f32 	%f261, %f89, %f164, %f257;
	fma.rn.f32 	%f262, %f90, %f164, %f258;
	fma.rn.f32 	%f263, %f91, %f133, %f259;
	fma.rn.f32 	%f264, %f92, %f133, %f260;
	fma.rn.f32 	%f265, %f91, %f165, %f261;
	fma.rn.f32 	%f266, %f92, %f165, %f262;
	fma.rn.f32 	%f267, %f93, %f134, %f263;
	fma.rn.f32 	%f268, %f94, %f134, %f264;
	fma.rn.f32 	%f269, %f93, %f166, %f265;
	fma.rn.f32 	%f270, %f94, %f166, %f266;
	fma.rn.f32 	%f271, %f95, %f135, %f267;
	fma.rn.f32 	%f272, %f96, %f135, %f268;
	fma.rn.f32 	%f273, %f95, %f167, %f269;
	fma.rn.f32 	%f274, %f96, %f167, %f270;
	fma.rn.f32 	%f275, %f97, %f136, %f271;
	fma.rn.f32 	%f276, %f98, %f136, %f272;
	fma.rn.f32 	%f277, %f97, %f168, %f273;
	fma.rn.f32 	%f278, %f98, %f168, %f274;
	fma.rn.f32 	%f279, %f99, %f137, %f275;
	fma.rn.f32 	%f280, %f100, %f137, %f276;
	fma.rn.f32 	%f281, %f99, %f169, %f277;
	fma.rn.f32 	%f282, %f100, %f169, %f278;
	fma.rn.f32 	%f283, %f101, %f138, %f279;
	fma.rn.f32 	%f284, %f102, %f138, %f280;
	fma.rn.f32 	%f285, %f101, %f170, %f281;
	fma.rn.f32 	%f286, %f102, %f170, %f282;
	fma.rn.f32 	%f287, %f103, %f139, %f283;
	fma.rn.f32 	%f288, %f104, %f139, %f284;
	fma.rn.f32 	%f289, %f103, %f171, %f285;
	fma.rn.f32 	%f290, %f104, %f171, %f286;
	fma.rn.f32 	%f291, %f105, %f140, %f287;
	fma.rn.f32 	%f292, %f106, %f140, %f288;
	fma.rn.f32 	%f293, %f105, %f172, %f289;
	fma.rn.f32 	%f294, %f106, %f172, %f290;
	fma.rn.f32 	%f295, %f107, %f141, %f291;
	fma.rn.f32 	%f296, %f108, %f141, %f292;
	fma.rn.f32 	%f297, %f107, %f173, %f293;
	fma.rn.f32 	%f298, %f108, %f173, %f294;
	fma.rn.f32 	%f312, %f109, %f142, %f295;
	fma.rn.f32 	%f310, %f110, %f142, %f296;
	fma.rn.f32 	%f311, %f109, %f174, %f297;
	fma.rn.f32 	%f309, %f110, %f174, %f298;
	add.s32 	%r267, %r267, 1;
	add.s64 	%rd44, %rd44, 4;
	add.s32 	%r266, %r266, 1;
	add.s32 	%r265, %r265, 1;
	add.s32 	%r264, %r264, 1;
	add.s32 	%r263, %r263, 1;
	add.s32 	%r262, %r262, 1;
	add.s32 	%r261, %r261, 1;
	add.s32 	%r260, %r260, 1;
	add.s32 	%r259, %r259, 1;
	add.s32 	%r258, %r258, 1;
	add.s32 	%r257, %r257, 1;
	add.s32 	%r256, %r256, 1;
	add.s32 	%r255, %r255, 1;
	add.s32 	%r254, %r254, 1;
	add.s32 	%r253, %r253, 1;
	add.s32 	%r252, %r252, 1;
	setp.ne.s32 	%p68, %r264, 6;
	@%p68 bra 	$L__BB0_3;
	add.s32 	%r251, %r251, 1;
	setp.ne.s32 	%p69, %r251, 3;
	@%p69 bra 	$L__BB0_2;
	mov.b32 	%r250, 1;
	mov.pred 	%p71, 0;
	@%p4 bra 	$L__BB0_1;
	ld.param.u64 	%rd43, [default_function_kernel0_param_2];
	cvta.to.global.u64 	%rd37, %rd43;
	mov.u32 	%r241, %ctaid.z;
	mad.lo.s32 	%r244, %r236, 1568, %r231;
	mad.lo.s32 	%r245, %r241, 12544, %r244;
	mov.u32 	%r246, %ctaid.y;
	mad.lo.s32 	%r247, %r246, 56, %r245;
	mad.lo.s32 	%r249, %r230, 28, %r247;
	mul.wide.u32 	%rd38, %r249, 4;
	add.s64 	%rd39, %rd37, %rd38;
	st.global.f32 	[%rd39], %f312;
	st.global.f32 	[%rd39+56], %f310;
	st.global.f32 	[%rd39+3136], %f311;
	st.global.f32 	[%rd39+3192], %f309;
	ret;

}


// ===== COMPILED SASS (sm_100) =====

	.target	sm_100

	.elftype	@"ET_EXEC"


//--------------------- .note.nv.tkinfo           --------------------------
	.section	.note.nv.tkinfo,"",@"SHT_NOTE"
	.sectionflags	@"SHF_NOTE_NV_TKINFO"
	.tkinfo
        /*0018*/ 	.word	0x00000002
        /*0030*/ 	.string	""
        /*0030*/ 	.string	"ptxas"
        /*0030*/ 	.string	"Cuda compilation tools, release 13.0, V13.0.88"
        /*0030*/ 	.string	"Build cuda_13.0.r13.0/compiler.36424714_0"
        /*0030*/ 	.string	"-arch sm_100 -m 64 "



//--------------------- .note.nv.cuinfo           --------------------------
	.section	.note.nv.cuinfo,"",@"SHT_NOTE"
	.sectionflags	@"SHF_NOTE_NV_CUINFO"
        /*0018*/ 	.short	0x0002
        /*001a*/ 	.short	0x0064
        /*001c*/ 	.short	0x0082
	.zero		2


//--------------------- .nv.info                  --------------------------
	.section	.nv.info,"",@"SHT_CUDA_INFO"
	.align	4


	//----- nvinfo : EIATTR_REGCOUNT
	.align		4
        /*0000*/ 	.byte	0x04, 0x2f
        /*0002*/ 	.short	(.L_1 - .L_0)
	.align		4
.L_0:
        /*0004*/ 	.word	index@(default_function_kernel0)
        /*0008*/ 	.word	0x00000050


	//----- nvinfo : EIATTR_FRAME_SIZE
	.align		4
.L_1:
        /*000c*/ 	.byte	0x04, 0x11
        /*000e*/ 	.short	(.L_3 - .L_2)
	.align		4
.L_2:
        /*0010*/ 	.word	index@(default_function_kernel0)
        /*0014*/ 	.word	0x00000000


	//----- nvinfo : EIATTR_MIN_STACK_SIZE
	.align		4
.L_3:
        /*0018*/ 	.byte	0x04, 0x12
        /*001a*/ 	.short	(.L_5 - .L_4)
	.align		4
.L_4:
        /*001c*/ 	.word	index@(default_function_kernel0)
        /*0020*/ 	.word	0x00000000
.L_5:


//--------------------- .nv.compat                --------------------------
	.section	.nv.compat,"",@"SHT_CUDA_COMPAT_INFO"
	.align	4
        /*0000*/ 	.byte	0x02, 0x09, 0x00, 0x00, 0x02, 0x02, 0x01, 0x00, 0x02, 0x05, 0x05, 0x00, 0x03, 0x07, 0x01, 0x01
        /*0010*/ 	.byte	0x02, 0x03, 0x00, 0x00, 0x02, 0x06, 0x01, 0x00, 0x04, 0x0b, 0x08, 0x00, 0x09, 0x00, 0x00, 0x00
        /*0020*/ 	.byte	0x00, 0x00, 0x00, 0x00


//--------------------- .nv.info.default_function_kernel0 --------------------------
	.section	.nv.info.default_function_kernel0,"",@"SHT_CUDA_INFO"
	.sectionflags	@""
	.align	4


	//----- nvinfo : EIATTR_CUDA_API_VERSION
	.align		4
        /*0000*/ 	.byte	0x04, 0x37
        /*0002*/ 	.short	(.L_7 - .L_6)
.L_6:
        /*0004*/ 	.word	0x00000082


	//----- nvinfo : EIATTR_KPARAM_INFO
	.align		4
.L_7:
        /*0008*/ 	.byte	0x04, 0x17
        /*000a*/ 	.short	(.L_9 - .L_8)
.L_8:
        /*000c*/ 	.word	0x00000000
        /*0010*/ 	.short	0x0002
        /*0012*/ 	.short	0x0010
        /*0014*/ 	.byte	0x00, 0xf5, 0x21, 0x00


	//----- nvinfo : EIATTR_KPARAM_INFO
	.align		4
.L_9:
        /*0018*/ 	.byte	0x04, 0x17
        /*001a*/ 	.short	(.L_11 - .L_10)
.L_10:
        /*001c*/ 	.word	0x00000000
        /*0020*/ 	.short	0x0001
        /*0022*/ 	.short	0x0008
        /*0024*/ 	.byte	0x00, 0xf5, 0x21, 0x00


	//----- nvinfo : EIATTR_KPARAM_INFO
	.align		4
.L_11:
        /*0028*/ 	.byte	0x04, 0x17
        /*002a*/ 	.short	(.L_13 - .L_12)
.L_12:
        /*002c*/ 	.word	0x00000000
        /*0030*/ 	.short	0x0000
        /*0032*/ 	.short	0x0000
        /*0034*/ 	.byte	0x00, 0xf5, 0x21, 0x00


	//----- nvinfo : EIATTR_SPARSE_MMA_MASK
	.align		4
.L_13:
        /*0038*/ 	.byte	0x03, 0x50
        /*003a*/ 	.short	0x0000


	//----- nvinfo : EIATTR_MAXREG_COUNT
	.align		4
        /*003c*/ 	.byte	0x03, 0x1b
        /*003e*/ 	.short	0x00ff


	//----- nvinfo : EIATTR_NUM_BARRIERS
	.align		4
        /*0040*/ 	.byte	0x02, 0x4c
        /*0042*/ 	.byte	0x01
	.zero		1


	//----- nvinfo : EIATTR_MERCURY_ISA_VERSION
	.align		4
        /*0044*/ 	.byte	0x03, 0x5f
        /*0046*/ 	.short	0x0101


	//----- nvinfo : EIATTR_VRC_CTA_INIT_COUNT
	.align		4
        /*0048*/ 	.byte	0x02, 0x4a
	.zero		1
	.zero		1


	//----- nvinfo : EIATTR_EXIT_INSTR_OFFSETS
	.align		4
        /*004c*/ 	.byte	0x04, 0x1c
        /*004e*/ 	.short	(.L_15 - .L_14)


	//   ....[0]....
.L_14:
        /*0050*/ 	.word	0x00002930


	//----- nvinfo : EIATTR_CBANK_PARAM_SIZE
	.align		4
.L_15:
        /*0054*/ 	.byte	0x03, 0x19
        /*0056*/ 	.short	0x0018


	//----- nvinfo : EIATTR_PARAM_CBANK
	.align		4
        /*0058*/ 	.byte	0x04, 0x0a
        /*005a*/ 	.short	(.L_17 - .L_16)
	.align		4
.L_16:
        /*005c*/ 	.word	index@(.nv.constant0.default_function_kernel0)
        /*0060*/ 	.short	0x0380
        /*0062*/ 	.short	0x0018


	//----- nvinfo : EIATTR_SW_WAR
	.align		4
.L_17:
        /*0064*/ 	.byte	0x04, 0x36
        /*0066*/ 	.short	(.L_19 - .L_18)
.L_18:
        /*0068*/ 	.word	0x00000008
.L_19:


//--------------------- .nv.callgraph             --------------------------
	.section	.nv.callgraph,"",@"SHT_CUDA_CALLGRAPH"
	.align	4
	.sectionentsize	8
	.align		4
        /*0000*/ 	.word	0x00000000
	.align		4
        /*0004*/ 	.word	0xffffffff
	.align		4
        /*0008*/ 	.word	0x00000000
	.align		4
        /*000c*/ 	.word	0xfffffffe
	.align		4
        /*0010*/ 	.word	0x00000000
	.align		4
        /*0014*/ 	.word	0xfffffffd
	.align		4
        /*0018*/ 	.word	0x00000000
	.align		4
        /*001c*/ 	.word	0xfffffffc


//--------------------- .text.default_function_kernel0 --------------------------
	.section	.text.default_function_kernel0,"ax",@progbits
	.align	128
        .global         default_function_kernel0
        .type           default_function_kernel0,@function
        .size           default_function_kernel0,(.L_x_4 - default_function_kernel0)
        .other          default_function_kernel0,@"STO_CUDA_ENTRY STV_DEFAULT"
default_function_kernel0:
.text.default_function_kernel0:
[----:B------:R-:W-:Y:S01]  /*0000*/  LDC R1, c[0x0][0x37c] ;  /* 0x0000df00ff017b82 */ /* 0x000fe20000000800 */
[----:B------:R-:W0:Y:S01]  /*0010*/  S2R R13, SR_TID.X ;  /* 0x00000000000d7919 */ /* 0x000e220000002100 */
[----:B------:R-:W-:Y:S01]  /*0020*/  IMAD.MOV.U32 R44, RZ, RZ, RZ ;  /* 0x000000ffff2c7224 */ /* 0x000fe200078e00ff */
[----:B------:R-:W1:Y:S01]  /*0030*/  LDCU.64 UR8, c[0x0][0x358] ;  /* 0x00006b00ff0877ac */ /* 0x000e620008000a00 */
[----:B------:R-:W2:Y:S01]  /*0040*/  S2R R11, SR_TID.Y ;  /* 0x00000000000b7919 */ /* 0x000ea20000002200 */
[----:B------:R-:W-:Y:S01]  /*0050*/  UPLOP3.LUT UP0, UPT, UPT, UPT, UPT, 0x80, 0x8 ;  /* 0x000000000008789c */ /* 0x000fe20003f0f070 */
[----:B------:R-:W3:Y:S01]  /*0060*/  S2R R3, SR_TID.Z ;  /* 0x0000000000037919 */ /* 0x000ee20000002300 */
[----:B------:R-:W4:Y:S01]  /*0070*/  S2R R58, SR_CTAID.Y ;  /* 0x00000000003a7919 */ /* 0x000f220000002600 */
[C---:B0-----:R-:W-:Y:S01]  /*0080*/  IMAD R0, R13.reuse, 0x3, RZ ;  /* 0x000000030d007824 */ /* 0x041fe200078e02ff */
[C---:B------:R-:W-:Y:S02]  /*0090*/  ISETP.GT.U32.AND P3, PT, R13.reuse, 0xa, PT ;  /* 0x0000000a0d00780c */ /* 0x040fe40003f64070 */
[----:B------:R-:W-:Y:S01]  /*00a0*/  SHF.L.U32 R4, R13, 0x3, RZ ;  /* 0x000000030d047819 */ /* 0x000fe200000006ff */
[----:B------:R-:W-:Y:S01]  /*00b0*/  VIADD R8, R0, 0x1 ;  /* 0x0000000100087836 */ /* 0x000fe20000000000 */
[----:B--2---:R-:W-:-:S02]  /*00c0*/  LEA R2, R11, R0, 0x5 ;  /* 0x000000000b027211 */ /* 0x004fc400078e28ff */
[----:B------:R-:W-:Y:S02]  /*00d0*/  IADD3 R6, PT, PT, R4, 0x5, RZ ;  /* 0x0000000504067810 */ /* 0x000fe40007ffe0ff */
[C---:B---3--:R-:W-:Y:S01]  /*00e0*/  LEA R11, R3.reuse, R11, 0x1 ;  /* 0x0000000b030b7211 */ /* 0x048fe200078e08ff */
[----:B------:R-:W-:Y:S01]  /*00f0*/  IMAD R3, R3, 0x40, R2 ;  /* 0x0000004003037824 */ /* 0x000fe200078e0202 */
[C---:B------:R-:W-:Y:S02]  /*0100*/  ISETP.GT.U32.OR P2, PT, R2.reuse, 0x3f, P3 ;  /* 0x0000003f0200780c */ /* 0x040fe40001f44470 */
[C---:B------:R-:W-:Y:S01]  /*0110*/  ISETP.GT.U32.OR P3, PT, R2.reuse, 0x3e, P3 ;  /* 0x0000003e0200780c */ /* 0x040fe20001f64470 */
[----:B------:R-:W-:Y:S01]  /*0120*/  IMAD R24, R11, 0x620, RZ ;  /* 0x000006200b187824 */ /* 0x000fe200078e02ff */
[----:B------:R-:W-:Y:S02]  /*0130*/  ISETP.GT.U32.AND P1, PT, R2, 0x3d, PT ;  /* 0x0000003d0200780c */ /* 0x000fe40003f24070 */
[----:B------:R-:W-:-:S02]  /*0140*/  LEA.HI R2, R0, R11, RZ, 0x1b ;  /* 0x0000000b00027211 */ /* 0x000fc400078fd8ff */
[C---:B------:R-:W-:Y:S02]  /*0150*/  ISETP.GT.U32.AND P5, PT, R3.reuse, 0x1ff, PT ;  /* 0x000001ff0300780c */ /* 0x040fe40003fa4070 */
[C---:B------:R-:W-:Y:S02]  /*0160*/  ISETP.GT.U32.AND P4, PT, R3.reuse, 0x1fe, PT ;  /* 0x000001fe0300780c */ /* 0x040fe40003f84070 */
[----:B------:R-:W-:Y:S02]  /*0170*/  ISETP.GT.U32.OR P5, PT, R2, 0xf, P5 ;  /* 0x0000000f0200780c */ /* 0x000fe40002fa4470 */
[----:B------:R-:W-:Y:S02]  /*0180*/  IADD3 R2, PT, PT, R4, 0x1, RZ ;  /* 0x0000000104027810 */ /* 0x000fe40007ffe0ff */
[----:B------:R-:W-:Y:S02]  /*0190*/  ISETP.GT.U32.AND P0, PT, R3, 0x1fd, PT ;  /* 0x000001fd0300780c */ /* 0x000fe40003f04070 */
[----:B------:R-:W-:-:S02]  /*01a0*/  LOP3.LUT R3, R13, 0xffff, RZ, 0xc0, !PT ;  /* 0x0000ffff0d037812 */ /* 0x000fc400078ec0ff */
[----:B------:R-:W-:Y:S02]  /*01b0*/  LOP3.LUT R5, R2, 0xffff, RZ, 0xc0, !PT ;  /* 0x0000ffff02057812 */ /* 0x000fe400078ec0ff */
[----:B------:R-:W-:Y:S01]  /*01c0*/  LOP3.LUT R7, R6, 0xffff, RZ, 0xc0, !PT ;  /* 0x0000ffff06077812 */ /* 0x000fe200078ec0ff */
[----:B------:R-:W-:Y:S01]  /*01d0*/  IMAD R3, R3, 0x2493, RZ ;  /* 0x0000249303037824 */ /* 0x000fe200078e02ff */
[----:B------:R-:W-:Y:S01]  /*01e0*/  IADD3 R0, PT, PT, R0, 0x2, RZ ;  /* 0x0000000200007810 */ /* 0x000fe20007ffe0ff */
[----:B------:R-:W-:Y:S01]  /*01f0*/  IMAD R5, R5, 0x2493, RZ ;  /* 0x0000249305057824 */ /* 0x000fe200078e02ff */
[-C--:B------:R-:W-:Y:S01]  /*0200*/  LEA.HI R8, R8, R11.reuse, RZ, 0x1b ;  /* 0x0000000b08087211 */ /* 0x080fe200078fd8ff */
[----:B------:R-:W-:Y:S01]  /*0210*/  IMAD R10, R7, 0x2493, RZ ;  /* 0x00002493070a7824 */ /* 0x000fe200078e02ff */
[----:B------:R-:W-:Y:S02]  /*0220*/  LEA.HI R0, R0, R11, RZ, 0x1b ;  /* 0x0000000b00007211 */ /* 0x000fe400078fd8ff */
[----:B------:R-:W-:-:S02]  /*0230*/  SHF.R.U32.HI R9, RZ, 0x10, R3 ;  /* 0x00000010ff097819 */ /* 0x000fc40000011603 */
[----:B------:R-:W-:Y:S02]  /*0240*/  SHF.R.U32.HI R7, RZ, 0x13, R5 ;  /* 0x00000013ff077819 */ /* 0x000fe40000011605 */
[----:B------:R-:W-:Y:S01]  /*0250*/  SHF.R.U32.HI R19, RZ, 0x13, R10 ;  /* 0x00000013ff137819 */ /* 0x000fe2000001160a */
[--C-:B------:R-:W-:Y:S01]  /*0260*/  IMAD R59, R9, 0x310, R24.reuse ;  /* 0x00000310093b7824 */ /* 0x100fe200078e0218 */
[----:B------:R-:W-:Y:S01]  /*0270*/  ISETP.GT.U32.OR P0, PT, R0, 0xf, P0 ;  /* 0x0000000f0000780c */ /* 0x000fe20000704470 */
[--C-:B------:R-:W-:Y:S01]  /*0280*/  IMAD R57, R7, 0x310, R24.reuse ;  /* 0x0000031007397824 */ /* 0x100fe200078e0218 */
[----:B------:R-:W-:Y:S01]  /*0290*/  PRMT R0, R9, 0x9910, RZ ;  /* 0x0000991009007816 */ /* 0x000fe200000000ff */
[C---:B----4-:R-:W-:Y:S01]  /*02a0*/  IMAD R59, R58.reuse, 0x38, R59 ;  /* 0x000000383a3b7824 */ /* 0x050fe200078e023b */
[----:B------:R-:W-:Y:S01]  /*02b0*/  PRMT R3, R7, 0x9910, RZ ;  /* 0x0000991007037816 */ /* 0x000fe200000000ff */
[----:B------:R-:W-:Y:S01]  /*02c0*/  IMAD R57, R58, 0x38, R57 ;  /* 0x000000383a397824 */ /* 0x000fe200078e0239 */
[----:B------:R-:W-:Y:S01]  /*02d0*/  PRMT R12, R19, 0x9910, RZ ;  /* 0x00009910130c7816 */ /* 0x000fe200000000ff */
[----:B------:R-:W-:Y:S01]  /*02e0*/  IMAD R0, R0, 0x7, RZ ;  /* 0x0000000700007824 */ /* 0x000fe200078e02ff */
[----:B------:R-:W-:Y:S01]  /*02f0*/  ISETP.GT.U32.OR P4, PT, R8, 0xf, P4 ;  /* 0x0000000f0800780c */ /* 0x000fe20002784470 */
[----:B------:R-:W-:Y:S01]  /*0300*/  IMAD R3, R3, 0x38, RZ ;  /* 0x0000003803037824 */ /* 0x000fe200078e02ff */
[----:B------:R-:W-:Y:S01]  /*0310*/  SHF.R.U32.HI R5, RZ, 0x12, R5 ;  /* 0x00000012ff057819 */ /* 0x000fe20000011605 */
[----:B------:R-:W-:Y:S01]  /*0320*/  IMAD R19, R19, 0x310, R24 ;  /* 0x0000031013137824 */ /* 0x000fe200078e0218 */
[----:B------:R-:W-:Y:S01]  /*0330*/  SHF.R.U32.HI R8, RZ, 0x12, R10 ;  /* 0x00000012ff087819 */ /* 0x000fe2000001160a */
[----:B------:R-:W-:Y:S01]  /*0340*/  IMAD.MOV.U32 R10, RZ, RZ, R12 ;  /* 0x000000ffff0a7224 */ /* 0x000fe200078e000c */
[----:B------:R-:W-:Y:S01]  /*0350*/  PRMT R5, R5, 0x9910, RZ ;  /* 0x0000991005057816 */ /* 0x000fe200000000ff */
[----:B------:R-:W-:Y:S01]  /*0360*/  IMAD R19, R58, 0x38, R19 ;  /* 0x000000383a137824 */ /* 0x000fe200078e0213 */
[----:B------:R-:W-:Y:S01]  /*0370*/  IADD3 R12, PT, PT, RZ, -R0, RZ ;  /* 0x80000000ff0c7210 */ /* 0x000fe20007ffe0ff */
[----:B------:R-:W-:Y:S01]  /*0380*/  IMAD R0, R10, 0x38, RZ ;  /* 0x000000380a007824 */ /* 0x000fe200078e02ff */
[----:B------:R-:W-:Y:S01]  /*0390*/  IADD3 R15, PT, PT, RZ, -R3, RZ ;  /* 0x80000003ff0f7210 */ /* 0x000fe20007ffe0ff */
[----:B------:R-:W-:Y:S01]  /*03a0*/  IMAD.MOV.U32 R3, RZ, RZ, R5 ;  /* 0x000000ffff037224 */ /* 0x000fe200078e0005 */
[----:B------:R-:W-:Y:S01]  /*03b0*/  PRMT R8, R8, 0x9910, RZ ;  /* 0x0000991008087816 */ /* 0x000fe200000000ff */
[----:B------:R-:W-:Y:S01]  /*03c0*/  VIADD R10, R4, 0x4 ;  /* 0x00000004040a7836 */ /* 0x000fe20000000000 */
[----:B------:R-:W-:Y:S01]  /*03d0*/  PRMT R15, R15, 0x7710, RZ ;  /* 0x000077100f0f7816 */ /* 0x000fe200000000ff */
[----:B------:R-:W-:Y:S01]  /*03e0*/  IMAD R3, R3, 0x1c, RZ ;  /* 0x0000001c03037824 */ /* 0x000fe200078e02ff */
[----:B------:R-:W-:-:S02]  /*03f0*/  MOV R5, R8 ;  /* 0x0000000800057202 */ /* 0x000fc40000000f00 */
[----:B------:R-:W-:Y:S01]  /*0400*/  IADD3 R17, PT, PT, RZ, -R0, RZ ;  /* 0x80000000ff117210 */ /* 0x000fe20007ffe0ff */
[----:B------:R-:W-:Y:S01]  /*0410*/  IMAD.MOV R3, RZ, RZ, -R3 ;  /* 0x000000ffff037224 */ /* 0x000fe200078e0a03 */
[----:B------:R-:W-:Y:S01]  /*0420*/  IADD3 R0, PT, PT, R2, R15, RZ ;  /* 0x0000000f02007210 */ /* 0x000fe20007ffe0ff */
[----:B------:R-:W-:Y:S01]  /*0430*/  IMAD R5, R5, 0x1c, RZ ;  /* 0x0000001c05057824 */ /* 0x000fe200078e02ff */
[----:B------:R-:W-:Y:S02]  /*0440*/  PRMT R12, R12, 0x7710, RZ ;  /* 0x000077100c0c7816 */ /* 0x000fe400000000ff */
[----:B------:R-:W-:Y:S02]  /*0450*/  PRMT R17, R17, 0x7710, RZ ;  /* 0x0000771011117816 */ /* 0x000fe400000000ff */
[----:B------:R-:W-:Y:S01]  /*0460*/  LOP3.LUT R8, R0, 0xffff, RZ, 0xc0, !PT ;  /* 0x0000ffff00087812 */ /* 0x000fe200078ec0ff */
[----:B------:R-:W-:Y:S01]  /*0470*/  IMAD.IADD R12, R12, 0x1, R13 ;  /* 0x000000010c0c7824 */ /* 0x000fe200078e020d */
[----:B------:R-:W-:-:S02]  /*0480*/  IADD3 R0, PT, PT, R6, R17, RZ ;  /* 0x0000001106007210 */ /* 0x000fc40007ffe0ff */
[----:B------:R-:W-:Y:S02]  /*0490*/  ISETP.GT.U32.OR P1, PT, R13, 0x9, P1 ;  /* 0x000000090d00780c */ /* 0x000fe40000f24470 */
[----:B------:R-:W-:Y:S02]  /*04a0*/  IADD3 R13, PT, PT, RZ, -R5, RZ ;  /* 0x80000005ff0d7210 */ /* 0x000fe40007ffe0ff */
[----:B------:R-:W-:Y:S02]  /*04b0*/  ISETP.GT.U32.AND P6, PT, R8, 0x1b, PT ;  /* 0x0000001b0800780c */ /* 0x000fe40003fc4070 */
[----:B------:R-:W-:Y:S02]  /*04c0*/  LOP3.LUT R0, R0, 0xffff, RZ, 0xc0, !PT ;  /* 0x0000ffff00007812 */ /* 0x000fe400078ec0ff */
[----:B------:R-:W-:Y:S02]  /*04d0*/  PRMT R5, R3, 0x7710, RZ ;  /* 0x0000771003057816 */ /* 0x000fe400000000ff */
[----:B------:R-:W-:-:S02]  /*04e0*/  PRMT R13, R13, 0x7710, RZ ;  /* 0x000077100d0d7816 */ /* 0x000fc400000000ff */
[----:B------:R-:W-:Y:S02]  /*04f0*/  SEL R3, RZ, 0x1, !P6 ;  /* 0x00000001ff037807 */ /* 0x000fe40007000000 */
[----:B------:R-:W-:Y:S01]  /*0500*/  ISETP.GT.U32.AND P6, PT, R0, 0x1b, PT ;  /* 0x0000001b0000780c */ /* 0x000fe20003fc4070 */
[----:B------:R-:W-:Y:S01]  /*0510*/  IMAD.IADD R0, R6, 0x1, R13 ;  /* 0x0000000106007824 */ /* 0x000fe200078e020d */
[----:B------:R-:W-:Y:S02]  /*0520*/  LOP3.LUT R8, R12, 0xffff, RZ, 0xc0, !PT ;  /* 0x0000ffff0c087812 */ /* 0x000fe400078ec0ff */
[C---:B------:R-:W-:Y:S02]  /*0530*/  IADD3 R16, PT, PT, R4.reuse, 0x2, RZ ;  /* 0x0000000204107810 */ /* 0x040fe40007ffe0ff */
[----:B------:R-:W-:Y:S02]  /*0540*/  IADD3 R14, PT, PT, R4, 0x3, RZ ;  /* 0x00000003040e7810 */ /* 0x000fe40007ffe0ff */
[----:B------:R-:W-:-:S02]  /*0550*/  IADD3 R2, PT, PT, R2, R5, RZ ;  /* 0x0000000502027210 */ /* 0x000fc40007ffe0ff */
[----:B------:R-:W-:Y:S02]  /*0560*/  SEL R5, RZ, 0x1, !P6 ;  /* 0x00000001ff057807 */ /* 0x000fe40007000000 */
[----:B------:R-:W-:Y:S02]  /*0570*/  IADD3 R6, PT, PT, R4, 0x6, RZ ;  /* 0x0000000604067810 */ /* 0x000fe40007ffe0ff */
[----:B------:R-:W-:Y:S02]  /*0580*/  ISETP.GT.U32.AND P6, PT, R8, 0x3, PT ;  /* 0x000000030800780c */ /* 0x000fe40003fc4070 */
[----:B------:R-:W-:Y:S02]  /*0590*/  LOP3.LUT R11, R4, 0xffff, RZ, 0xc0, !PT ;  /* 0x0000ffff040b7812 */ /* 0x000fe400078ec0ff */
[----:B------:R-:W-:Y:S02]  /*05a0*/  LOP3.LUT R13, R16, 0xffff, RZ, 0xc0, !PT ;  /* 0x0000ffff100d7812 */ /* 0x000fe400078ec0ff */
[----:B------:R-:W-:Y:S01]  /*05b0*/  IADD3 R8, PT, PT, R4, 0x7, RZ ;  /* 0x0000000704087810 */ /* 0x000fe20007ffe0ff */
[----:B------:R-:W-:Y:S01]  /*05c0*/  IMAD R11, R11, 0x2493, RZ ;  /* 0x000024930b0b7824 */ /* 0x000fe200078e02ff */
[----:B------:R-:W-:Y:S01]  /*05d0*/  LOP3.LUT R18, R14, 0xffff, RZ, 0xc0, !PT ;  /* 0x0000ffff0e127812 */ /* 0x000fe200078ec0ff */
[----:B------:R-:W-:Y:S01]  /*05e0*/  IMAD R13, R13, 0x2493, RZ ;  /* 0x000024930d0d7824 */ /* 0x000fe200078e02ff */
[----:B------:R-:W-:-:S02]  /*05f0*/  LOP3.LUT R20, R10, 0xffff, RZ, 0xc0, !PT ;  /* 0x0000ffff0a147812 */ /* 0x000fc400078ec0ff */
[----:B------:R-:W-:Y:S01]  /*0600*/  LOP3.LUT R21, R6, 0xffff, RZ, 0xc0, !PT ;  /* 0x0000ffff06157812 */ /* 0x000fe200078ec0ff */
[----:B------:R-:W-:Y:S01]  /*0610*/  IMAD R18, R18, 0x2493, RZ ;  /* 0x0000249312127824 */ /* 0x000fe200078e02ff */
[----:B------:R-:W-:Y:S01]  /*0620*/  LOP3.LUT R22, R8, 0xffff, RZ, 0xc0, !PT ;  /* 0x0000ffff08167812 */ /* 0x000fe200078ec0ff */
[----:B------:R-:W-:Y:S01]  /*0630*/  IMAD R20, R20, 0x2493, RZ ;  /* 0x0000249314147824 */ /* 0x000fe200078e02ff */
[----:B------:R-:W-:Y:S01]  /*0640*/  SHF.R.U32.HI R9, RZ, 0x12, R11 ;  /* 0x00000012ff097819 */ /* 0x000fe2000001160b */
[----:B------:R-:W-:Y:S01]  /*0650*/  IMAD R25, R21, 0x2493, RZ ;  /* 0x0000249315197824 */ /* 0x000fe200078e02ff */
[--C-:B------:R-:W-:Y:S01]  /*0660*/  SHF.R.U32.HI R27, RZ, 0x12, R13.reuse ;  /* 0x00000012ff1b7819 */ /* 0x100fe2000001160d */
[----:B------:R-:W-:Y:S01]  /*0670*/  IMAD R23, R22, 0x2493, RZ ;  /* 0x0000249316177824 */ /* 0x000fe200078e02ff */
[----:B------:R-:W-:Y:S02]  /*0680*/  SHF.R.U32.HI R21, RZ, 0x13, R13 ;  /* 0x00000013ff157819 */ /* 0x000fe4000001160d */
[----:B------:R-:W-:-:S02]  /*0690*/  SHF.R.U32.HI R11, RZ, 0x13, R18 ;  /* 0x00000013ff0b7819 */ /* 0x000fc40000011612 */
[----:B------:R-:W-:Y:S02]  /*06a0*/  SHF.R.U32.HI R26, RZ, 0x12, R18 ;  /* 0x00000012ff1a7819 */ /* 0x000fe40000011612 */
[--C-:B------:R-:W-:Y:S02]  /*06b0*/  SHF.R.U32.HI R13, RZ, 0x13, R20.reuse ;  /* 0x00000013ff0d7819 */ /* 0x100fe40000011614 */
[----:B------:R-:W-:Y:S02]  /*06c0*/  SHF.R.U32.HI R18, RZ, 0x12, R20 ;  /* 0x00000012ff127819 */ /* 0x000fe40000011614 */
[----:B------:R-:W-:Y:S02]  /*06d0*/  SHF.R.U32.HI R20, RZ, 0x13, R25 ;  /* 0x00000013ff147819 */ /* 0x000fe40000011619 */
[----:B------:R-:W-:Y:S02]  /*06e0*/  PRMT R29, R27, 0x9910, RZ ;  /* 0x000099101b1d7816 */ /* 0x000fe400000000ff */
[--C-:B------:R-:W-:Y:S01]  /*06f0*/  SHF.R.U32.HI R22, RZ, 0x13, R23.reuse ;  /* 0x00000013ff167819 */ /* 0x100fe20000011617 */
[--C-:B------:R-:W-:Y:S01]  /*0700*/  IMAD R7, R20, 0x310, R24.reuse ;  /* 0x0000031014077824 */ /* 0x100fe200078e0218 */
[C---:B------:R-:W-:Y:S01]  /*0710*/  PRMT R27, R21.reuse, 0x9910, RZ ;  /* 0x00009910151b7816 */ /* 0x040fe200000000ff */
[----:B------:R-:W-:Y:S01]  /*0720*/  IMAD R21, R21, 0x310, R24 ;  /* 0x0000031015157824 */ /* 0x000fe200078e0218 */
[----:B------:R-:W-:Y:S01]  /*0730*/  PRMT R31, R18, 0x9910, RZ ;  /* 0x00009910121f7816 */ /* 0x000fe200000000ff */
[----:B------:R-:W-:Y:S01]  /*0740*/  IMAD R29, R29, 0x1c, RZ ;  /* 0x0000001c1d1d7824 */ /* 0x000fe200078e02ff */
[----:B------:R-:W-:Y:S01]  /*0750*/  SHF.R.U32.HI R23, RZ, 0x12, R23 ;  /* 0x00000012ff177819 */ /* 0x000fe20000011617 */
[----:B------:R-:W-:Y:S01]  /*0760*/  IMAD R21, R58, 0x38, R21 ;  /* 0x000000383a157824 */ /* 0x000fe200078e0215 */
[----:B------:R-:W-:Y:S01]  /*0770*/  PRMT R35, R26, 0x9910, RZ ;  /* 0x000099101a237816 */ /* 0x000fe200000000ff */
[----:B------:R-:W-:Y:S01]  /*0780*/  IMAD R7, R58, 0x38, R7 ;  /* 0x000000383a077824 */ /* 0x000fe200078e0207 */
[----:B------:R-:W-:-:S02]  /*0790*/  PRMT R32, R20, 0x9910, RZ ;  /* 0x0000991014207816 */ /* 0x000fc400000000ff */
[----:B------:R-:W-:Y:S02]  /*07a0*/  SHF.R.U32.HI R25, RZ, 0x12, R25 ;  /* 0x00000012ff197819 */ /* 0x000fe40000011619 */
[----:B------:R-:W-:Y:S01]  /*07b0*/  PRMT R28, R9, 0x9910, RZ ;  /* 0x00009910091c7816 */ /* 0x000fe200000000ff */
[--C-:B------:R-:W-:Y:S01]  /*07c0*/  IMAD R9, R22, 0x310, R24.reuse ;  /* 0x0000031016097824 */ /* 0x100fe200078e0218 */
[C---:B------:R-:W-:Y:S01]  /*07d0*/  PRMT R26, R11.reuse, 0x9910, RZ ;  /* 0x000099100b1a7816 */ /* 0x040fe200000000ff */
[--C-:B------:R-:W-:Y:S01]  /*07e0*/  IMAD R11, R11, 0x310, R24.reuse ;  /* 0x000003100b0b7824 */ /* 0x100fe200078e0218 */
[C---:B------:R-:W-:Y:S01]  /*07f0*/  PRMT R30, R13.reuse, 0x9910, RZ ;  /* 0x000099100d1e7816 */ /* 0x040fe200000000ff */
[----:B------:R-:W-:Y:S01]  /*0800*/  IMAD R13, R13, 0x310, R24 ;  /* 0x000003100d0d7824 */ /* 0x000fe200078e0218 */
[----:B------:R-:W-:Y:S01]  /*0810*/  MOV R20, R27 ;  /* 0x0000001b00147202 */ /* 0x000fe20000000f00 */
[----:B------:R-:W-:Y:S01]  /*0820*/  IMAD.MOV.U32 R18, RZ, RZ, R28 ;  /* 0x000000ffff127224 */ /* 0x000fe200078e001c */
[----:B------:R-:W-:Y:S01]  /*0830*/  MOV R24, R31 ;  /* 0x0000001f00187202 */ /* 0x000fe20000000f00 */
[----:B------:R-:W-:Y:S01]  /*0840*/  IMAD R53, R58, 0x38, R11 ;  /* 0x000000383a357824 */ /* 0x000fe200078e020b */
[----:B------:R-:W-:Y:S01]  /*0850*/  PRMT R33, R23, 0x9910, RZ ;  /* 0x0000991017217816 */ /* 0x000fe200000000ff */
[----:B------:R-:W-:Y:S01]  /*0860*/  IMAD R20, R20, 0x38, RZ ;  /* 0x0000003814147824 */ /* 0x000fe200078e02ff */
[----:B------:R-:W-:Y:S01]  /*0870*/  PRMT R34, R25, 0x9910, RZ ;  /* 0x0000991019227816 */ /* 0x000fe200000000ff */
[----:B------:R-:W-:Y:S01]  /*0880*/  IMAD R24, R24, 0x1c, RZ ;  /* 0x0000001c18187824 */ /* 0x000fe200078e02ff */
[----:B------:R-:W-:Y:S01]  /*0890*/  MOV R23, R30 ;  /* 0x0000001e00177202 */ /* 0x000fe20000000f00 */
[----:B------:R-:W-:Y:S01]  /*08a0*/  IMAD R18, R18, 0x1c, RZ ;  /* 0x0000001c12127824 */ /* 0x000fe200078e02ff */
[----:B------:R-:W-:Y:S01]  /*08b0*/  PRMT R25, R22, 0x9910, RZ ;  /* 0x0000991016197816 */ /* 0x000fe200000000ff */
[----:B------:R-:W-:Y:S01]  /*08c0*/  IMAD.MOV.U32 R22, RZ, RZ, R26 ;  /* 0x000000ffff167224 */ /* 0x000fe200078e001a */
[----:B------:R-:W-:Y:S01]  /*08d0*/  MOV R26, R33 ;  /* 0x00000021001a7202 */ /* 0x000fe20000000f00 */
[----:B------:R-:W-:Y:S01]  /*08e0*/  IMAD.MOV.U32 R27, RZ, RZ, R34 ;  /* 0x000000ffff1b7224 */ /* 0x000fe200078e0022 */
[----:B------:R-:W-:Y:S01]  /*08f0*/  MOV R28, R35 ;  /* 0x00000023001c7202 */ /* 0x000fe20000000f00 */
[----:B------:R-:W-:Y:S01]  /*0900*/  IMAD R23, R23, 0x38, RZ ;  /* 0x0000003817177824 */ /* 0x000fe200078e02ff */
[----:B------:R-:W-:Y:S01]  /*0910*/  MOV R30, R32 ;  /* 0x00000020001e7202 */ /* 0x000fe20000000f00 */
[----:B------:R-:W-:Y:S01]  /*0920*/  IMAD R22, R22, 0x38, RZ ;  /* 0x0000003816167824 */ /* 0x000fe200078e02ff */
[----:B------:R-:W-:Y:S01]  /*0930*/  IADD3 R20, PT, PT, RZ, -R20, RZ ;  /* 0x80000014ff147210 */ /* 0x000fe20007ffe0ff */
[----:B------:R-:W-:Y:S01]  /*0940*/  IMAD R27, R27, 0x1c, RZ ;  /* 0x0000001c1b1b7824 */ /* 0x000fe200078e02ff */
[----:B------:R-:W-:Y:S01]  /*0950*/  IADD3 R63, PT, PT, RZ, -R24, RZ ;  /* 0x80000018ff3f7210 */ /* 0x000fe20007ffe0ff */
[----:B------:R-:W-:Y:S01]  /*0960*/  IMAD R26, R26, 0x1c, RZ ;  /* 0x0000001c1a1a7824 */ /* 0x000fe200078e02ff */
[----:B------:R-:W-:Y:S01]  /*0970*/  IADD3 R22, PT, PT, RZ, -R22, RZ ;  /* 0x80000016ff167210 */ /* 0x000fe20007ffe0ff */
[----:B------:R-:W-:Y:S01]  /*0980*/  IMAD.MOV R24, RZ, RZ, -R23 ;  /* 0x000000ffff187224 */ /* 0x000fe200078e0a17 */
[----:B------:R-:W-:Y:S01]  /*0990*/  PRMT R23, R20, 0x7710, RZ ;  /* 0x0000771014177816 */ /* 0x000fe200000000ff */
[----:B------:R-:W-:Y:S01]  /*09a0*/  IMAD R28, R28, 0x1c, RZ ;  /* 0x0000001c1c1c7824 */ /* 0x000fe200078e02ff */
[----:B------:R-:W-:Y:S01]  /*09b0*/  IADD3 R35, PT, PT, RZ, -R27, RZ ;  /* 0x8000001bff237210 */ /* 0x000fe20007ffe0ff */
[----:B------:R-:W-:Y:S01]  /*09c0*/  IMAD R25, R25, 0x38, RZ ;  /* 0x0000003819197824 */ /* 0x000fe200078e02ff */
[----:B------:R-:W-:Y:S01]  /*09d0*/  IADD3 R26, PT, PT, RZ, -R26, RZ ;  /* 0x8000001aff1a7210 */ /* 0x000fe20007ffe0ff */
[----:B------:R-:W-:Y:S01]  /*09e0*/  IMAD.MOV R67, RZ, RZ, -R18 ;  /* 0x000000ffff437224 */ /* 0x000fe200078e0a12 */
[----:B------:R-:W-:Y:S01]  /*09f0*/  IADD3 R16, PT, PT, R16, R23, RZ ;  /* 0x0000001710107210 */ /* 0x000fe20007ffe0ff */
[----:B------:R-:W-:Y:S01]  /*0a00*/  IMAD R18, R30, 0x38, RZ ;  /* 0x000000381e127824 */ /* 0x000fe200078e02ff */
[----:B------:R-:W-:Y:S01]  /*0a10*/  IADD3 R29, PT, PT, RZ, -R29, RZ ;  /* 0x8000001dff1d7210 */ /* 0x000fe20007ffe0ff */
[----:B------:R-:W-:Y:S01]  /*0a20*/  IMAD.MOV R28, RZ, RZ, -R28 ;  /* 0x000000ffff1c7224 */ /* 0x000fe200078e0a1c */
[----:B------:R-:W-:Y:S01]  /*0a30*/  IADD3 R15, PT, PT, R4, R15, RZ ;  /* 0x0000000f040f7210 */ /* 0x000fe20007ffe0ff */
[----:B------:R-:W-:Y:S01]  /*0a40*/  IMAD.MOV R31, RZ, RZ, -R25 ;  /* 0x000000ffff1f7224 */ /* 0x000fe200078e0a19 */
[----:B------:R-:W-:Y:S01]  /*0a50*/  PRMT R25, R22, 0x7710, RZ ;  /* 0x0000771016197816 */ /* 0x000fe200000000ff */
[C---:B------:R-:W-:Y:S01]  /*0a60*/  IMAD R13, R58.reuse, 0x38, R13 ;  /* 0x000000383a0d7824 */ /* 0x040fe200078e020d */
[----:B------:R-:W-:Y:S01]  /*0a70*/  IADD3 R18, PT, PT, RZ, -R18, RZ ;  /* 0x80000012ff127210 */ /* 0x000fe20007ffe0ff */
[----:B------:R-:W-:Y:S01]  /*0a80*/  IMAD R9, R58, 0x38, R9 ;  /* 0x000000383a097824 */ /* 0x000fe200078e0209 */
[----:B------:R-:W-:-:S02]  /*0a90*/  PRMT R63, R63, 0x7710, RZ ;  /* 0x000077103f3f7816 */ /* 0x000fc400000000ff */
[----:B------:R-:W-:Y:S02]  /*0aa0*/  PRMT R27, R24, 0x7710, RZ ;  /* 0x00007710181b7816 */ /* 0x000fe400000000ff */
[----:B------:R-:W-:Y:S01]  /*0ab0*/  PRMT R35, R35, 0x7710, RZ ;  /* 0x0000771023237816 */ /* 0x000fe200000000ff */
[----:B------:R-:W-:Y:S01]  /*0ac0*/  IMAD.IADD R63, R10, 0x1, R63 ;  /* 0x000000010a3f7824 */ /* 0x000fe200078e023f */
[----:B------:R-:W-:Y:S02]  /*0ad0*/  PRMT R33, R26, 0x7710, RZ ;  /* 0x000077101a217816 */ /* 0x000fe400000000ff */
[----:B------:R-:W-:Y:S02]  /*0ae0*/  LOP3.LUT R16, R16, 0xffff, RZ, 0xc0, !PT ;  /* 0x0000ffff10107812 */ /* 0x000fe400078ec0ff */
[----:B------:R-:W-:Y:S02]  /*0af0*/  PRMT R67, R67, 0x7710, RZ ;  /* 0x0000771043437816 */ /* 0x000fe400000000ff */
[----:B------:R-:W-:-:S02]  /*0b00*/  PRMT R39, R29, 0x7710, RZ ;  /* 0x000077101d277816 */ /* 0x000fc400000000ff */
[----:B------:R-:W-:Y:S01]  /*0b10*/  PRMT R37, R28, 0x7710, RZ ;  /* 0x000077101c257816 */ /* 0x000fe200000000ff */
[C---:B------:R-:W-:Y:S01]  /*0b20*/  IMAD.IADD R67, R4.reuse, 0x1, R67 ;  /* 0x0000000104437824 */ /* 0x040fe200078e0243 */
[----:B------:R-:W-:Y:S01]  /*0b30*/  PRMT R31, R31, 0x7710, RZ ;  /* 0x000077101f1f7816 */ /* 0x000fe200000000ff */
[----:B------:R-:W-:Y:S01]  /*0b40*/  IMAD.IADD R48, R4, 0x1, R39 ;  /* 0x0000000104307824 */ /* 0x000fe200078e0227 */
[----:B------:R-:W-:Y:S01]  /*0b50*/  IADD3 R14, PT, PT, R14, R25, RZ ;  /* 0x000000190e0e7210 */ /* 0x000fe20007ffe0ff */
[----:B------:R-:W-:Y:S01]  /*0b60*/  IMAD.IADD R50, R4, 0x1, R37 ;  /* 0x0000000104327824 */ /* 0x000fe200078e0225 */
[----:B------:R-:W-:Y:S01]  /*0b70*/  PRMT R29, R18, 0x7710, RZ ;  /* 0x00007710121d7816 */ /* 0x000fe200000000ff */
[C---:B------:R-:W-:Y:S01]  /*0b80*/  IMAD.IADD R18, R4.reuse, 0x1, R31 ;  /* 0x0000000104127824 */ /* 0x040fe200078e021f */
[----:B------:R-:W-:Y:S02]  /*0b90*/  IADD3 R24, PT, PT, R4, R17, RZ ;  /* 0x0000001104187210 */ /* 0x000fe40007ffe0ff */
[----:B------:R-:W-:-:S02]  /*0ba0*/  LOP3.LUT R20, R15, 0xffff, RZ, 0xc0, !PT ;  /* 0x0000ffff0f147812 */ /* 0x000fc400078ec0ff */
[----:B------:R-:W-:Y:S02]  /*0bb0*/  IADD3 R17, PT, PT, R4, R23, RZ ;  /* 0x0000001704117210 */ /* 0x000fe40007ffe0ff */
[----:B------:R-:W-:Y:S02]  /*0bc0*/  SEL R15, RZ, 0x1, !P6 ;  /* 0x00000001ff0f7807 */ /* 0x000fe40007000000 */
[C---:B------:R-:W-:Y:S02]  /*0bd0*/  IADD3 R54, PT, PT, R10.reuse, R33, RZ ;  /* 0x000000210a367210 */ /* 0x040fe40007ffe0ff */
[C---:B------:R-:W-:Y:S01]  /*0be0*/  IADD3 R52, PT, PT, R10.reuse, R35, RZ ;  /* 0x000000230a347210 */ /* 0x040fe20007ffe0ff */
[----:B------:R-:W-:Y:S01]  /*0bf0*/  IMAD.IADD R10, R10, 0x1, R27 ;  /* 0x000000010a0a7824 */ /* 0x000fe200078e021b */
[----:B------:R-:W-:Y:S01]  /*0c00*/  ISETP.GT.U32.AND P6, PT, R16, 0x1b, PT ;  /* 0x0000001b1000780c */ /* 0x000fe20003fc4070 */
[----:B------:R-:W-:Y:S01]  /*0c10*/  IMAD R72, R58, 0x2, R15 ;  /* 0x000000023a487824 */ /* 0x000fe200078e020f */
[----:B------:R-:W-:-:S02]  /*0c20*/  IADD3 R22, PT, PT, R4, R25, RZ ;  /* 0x0000001904167210 */ /* 0x000fc40007ffe0ff */
[----:B------:R-:W-:Y:S02]  /*0c30*/  LOP3.LUT R14, R14, 0xffff, RZ, 0xc0, !PT ;  /* 0x0000ffff0e0e7812 */ /* 0x000fe400078ec0ff */
[C---:B------:R-:W-:Y:S02]  /*0c40*/  IADD3 R23, PT, PT, R4.reuse, R27, RZ ;  /* 0x0000001b04177210 */ /* 0x040fe40007ffe0ff */
[----:B------:R-:W-:Y:S02]  /*0c50*/  IADD3 R25, PT, PT, R4, R29, RZ ;  /* 0x0000001d04197210 */ /* 0x000fe40007ffe0ff */
[----:B------:R-:W-:Y:S02]  /*0c60*/  LOP3.LUT R4, R17, 0xffff, RZ, 0xc0, !PT ;  /* 0x0000ffff11047812 */ /* 0x000fe400078ec0ff */
[----:B------:R-:W-:Y:S02]  /*0c70*/  SEL R17, RZ, 0x1, !P6 ;  /* 0x00000001ff117807 */ /* 0x000fe40007000000 */
[----:B------:R-:W-:-:S02]  /*0c80*/  ISETP.GT.U32.AND P6, PT, R14, 0x1b, PT ;  /* 0x0000001b0e00780c */ /* 0x000fc40003fc4070 */
[----:B------:R-:W-:Y:S01]  /*0c90*/  LOP3.LUT R10, R10, 0xffff, RZ, 0xc0, !PT ;  /* 0x0000ffff0a0a7812 */ /* 0x000fe200078ec0ff */
[----:B------:R-:W-:Y:S01]  /*0ca0*/  IMAD R68, R58, 0x2, R17 ;  /* 0x000000023a447824 */ /* 0x000fe200078e0211 */
[----:B------:R-:W-:Y:S01]  /*0cb0*/  IADD3 R8, PT, PT, R8, R31, RZ ;  /* 0x0000001f08087210 */ /* 0x000fe20007ffe0ff */
[----:B------:R-:W-:Y:S01]  /*0cc0*/  HFMA2 R31, -RZ, RZ, 0, 0 ;  /* 0x00000000ff1f7431 */ /* 0x000fe200000001ff */
[----:B------:R-:W-:Y:S02]  /*0cd0*/  IADD3 R55, PT, PT, R21, -0x1b, R4 ;  /* 0xffffffe515377810 */ /* 0x000fe40007ffe004 */
[----:B------:R-:W-:Y:S02]  /*0ce0*/  LOP3.LUT R4, R23, 0xffff, RZ, 0xc0, !PT ;  /* 0x0000ffff17047812 */ /* 0x000fe400078ec0ff */
[----:B------:R-:W-:Y:S02]  /*0cf0*/  SEL R11, RZ, 0x1, !P6 ;  /* 0x00000001ff0b7807 */ /* 0x000fe40007000000 */
[----:B------:R-:W-:-:S02]  /*0d00*/  ISETP.GT.U32.AND P6, PT, R10, 0x1b, PT ;  /* 0x0000001b0a00780c */ /* 0x000fc40003fc4070 */
[----:B------:R-:W-:Y:S02]  /*0d10*/  LOP3.LUT R8, R8, 0xffff, RZ, 0xc0, !PT ;  /* 0x0000ffff08087812 */ /* 0x000fe400078ec0ff */
[----:B------:R-:W-:Y:S01]  /*0d20*/  IADD3 R6, PT, PT, R6, R29, RZ ;  /* 0x0000001d06067210 */ /* 0x000fe20007ffe0ff */
[----:B------:R-:W-:Y:S01]  /*0d30*/  HFMA2 R29, -RZ, RZ, 0, 0 ;  /* 0x00000000ff1d7431 */ /* 0x000fe200000001ff */
[----:B------:R-:W-:Y:S02]  /*0d40*/  IADD3 R51, PT, PT, R13, -0x19, R4 ;  /* 0xffffffe70d337810 */ /* 0x000fe40007ffe004 */
[----:B------:R-:W-:Y:S02]  /*0d50*/  SEL R13, RZ, 0x1, !P6 ;  /* 0x00000001ff0d7807 */ /* 0x000fe40007000000 */
[----:B------:R-:W-:Y:S02]  /*0d60*/  LOP3.LUT R18, R18, 0xffff, RZ, 0xc0, !PT ;  /* 0x0000ffff12127812 */ /* 0x000fe400078ec0ff */
[----:B------:R-:W-:-:S02]  /*0d70*/  ISETP.GT.U32.AND P6, PT, R8, 0x1b, PT ;  /* 0x0000001b0800780c */ /* 0x000fc40003fc4070 */
[----:B------:R-:W-:Y:S02]  /*0d80*/  LOP3.LUT R6, R6, 0xffff, RZ, 0xc0, !PT ;  /* 0x0000ffff06067812 */ /* 0x000fe400078ec0ff */
[----:B------:R-:W-:Y:S02]  /*0d90*/  IADD3 R61, PT, PT, R9, -0x16, R18 ;  /* 0xffffffea093d7810 */ /* 0x000fe40007ffe012 */
[----:B------:R-:W-:Y:S01]  /*0da0*/  LOP3.LUT R4, R25, 0xffff, RZ, 0xc0, !PT ;  /* 0x0000ffff19047812 */ /* 0x000fe200078ec0ff */
[----:B------:R-:W-:Y:S01]  /*0db0*/  IMAD.MOV.U32 R25, RZ, RZ, RZ ;  /* 0x000000ffff197224 */ /* 0x000fe200078e00ff */
[----:B------:R-:W-:Y:S02]  /*0dc0*/  SEL R9, RZ, 0x1, !P6 ;  /* 0x00000001ff097807 */ /* 0x000fe40007000000 */
[----:B------:R-:W-:Y:S02]  /*0dd0*/  SHF.L.U32 R12, R12, 0x3, RZ ;  /* 0x000000030c0c7819 */ /* 0x000fe400000006ff */
[----:B------:R-:W-:Y:S01]  /*0de0*/  ISETP.GT.U32.AND P6, PT, R6, 0x1b, PT ;  /* 0x0000001b0600780c */ /* 0x000fe20003fc4070 */
[----:B------:R-:W-:Y:S01]  /*0df0*/  IMAD R56, R58, 0x2, R9 ;  /* 0x000000023a387824 */ /* 0x000fe200078e0209 */
[----:B------:R-:W-:-:S02]  /*0e00*/  IADD3 R47, PT, PT, R7, -0x17, R4 ;  /* 0xffffffe9072f7810 */ /* 0x000fc40007ffe004 */
[----:B------:R-:W-:Y:S02]  /*0e10*/  LOP3.LUT R12, R12, 0xffff, RZ, 0xc0, !PT ;  /* 0x0000ffff0c0c7812 */ /* 0x000fe400078ec0ff */
[----:B------:R-:W-:Y:S02]  /*0e20*/  LOP3.LUT R24, R24, 0xffff, RZ, 0xc0, !PT ;  /* 0x0000ffff18187812 */ /* 0x000fe400078ec0ff */
[----:B------:R-:W-:Y:S02]  /*0e30*/  LOP3.LUT R22, R22, 0xffff, RZ, 0xc0, !PT ;  /* 0x0000ffff16167812 */ /* 0x000fe400078ec0ff */
[----:B------:R-:W-:Y:S02]  /*0e40*/  SEL R7, RZ, 0x1, !P6 ;  /* 0x00000001ff077807 */ /* 0x000fe40007000000 */
[----:B------:R-:W-:Y:S02]  /*0e50*/  LOP3.LUT R67, R67, 0xffff, RZ, 0xc0, !PT ;  /* 0x0000ffff43437812 */ /* 0x000fe400078ec0ff */
[----:B------:R-:W-:-:S02]  /*0e60*/  LOP3.LUT R2, R2, 0x1d, RZ, 0x3c, !PT ;  /* 0x0000001d02027812 */ /* 0x000fc400078e3cff */
[----:B------:R-:W-:Y:S02]  /*0e70*/  LOP3.LUT R0, R0, 0x1d, RZ, 0x3c, !PT ;  /* 0x0000001d00007812 */ /* 0x000fe400078e3cff */
[----:B------:R-:W-:Y:S02]  /*0e80*/  LOP3.LUT R63, R63, 0xffff, RZ, 0xc0, !PT ;  /* 0x0000ffff3f3f7812 */ /* 0x000fe400078ec0ff */
[C---:B------:R-:W-:Y:S02]  /*0e90*/  LEA R70, R58.reuse, R3, 0x1 ;  /* 0x000000033a467211 */ /* 0x040fe400078e08ff */
[C---:B------:R-:W-:Y:S02]  /*0ea0*/  LEA R62, R58.reuse, R5, 0x1 ;  /* 0x000000053a3e7211 */ /* 0x040fe400078e08ff */
[C---:B------:R-:W-:Y:S02]  /*0eb0*/  LEA R66, R58.reuse, R11, 0x1 ;  /* 0x0000000b3a427211 */ /* 0x040fe400078e08ff */
[----:B------:R-:W-:-:S02]  /*0ec0*/  LEA R64, R58, R13, 0x1 ;  /* 0x0000000d3a407211 */ /* 0x000fc400078e08ff */
[----:B------:R-:W-:Y:S02]  /*0ed0*/  IADD3 R59, PT, PT, R59, -0x1d, R12 ;  /* 0xffffffe33b3b7810 */ /* 0x000fe40007ffe00c */
[----:B------:R-:W-:Y:S02]  /*0ee0*/  IADD3 R57, PT, PT, R57, -0x1c, R20 ;  /* 0xffffffe439397810 */ /* 0x000fe40007ffe014 */
[----:B------:R-:W-:Y:S02]  /*0ef0*/  IADD3 R49, PT, PT, R19, -0x18, R24 ;  /* 0xffffffe813317810 */ /* 0x000fe40007ffe018 */
[----:B------:R-:W-:Y:S02]  /*0f00*/  IADD3 R53, PT, PT, R53, -0x1a, R22 ;  /* 0xffffffe635357810 */ /* 0x000fe40007ffe016 */
[----:B------:R-:W-:Y:S02]  /*0f10*/  LEA R58, R58, R7, 0x1 ;  /* 0x000000073a3a7211 */ /* 0x000fe400078e08ff */
[----:B------:R-:W-:-:S02]  /*0f20*/  MOV R27, RZ ;  /* 0x000000ff001b7202 */ /* 0x000fc40000000f00 */
[----:B------:R-:W-:Y:S02]  /*0f30*/  PLOP3.LUT P2, PT, P5, P2, PT, 0xf8, 0x8f ;  /* 0x00000000008f781c */ /* 0x000fe40002f45f70 */
[----:B------:R-:W-:Y:S02]  /*0f40*/  PLOP3.LUT P3, PT, P4, P3, PT, 0xf8, 0x8f ;  /* 0x00000000008f781c */ /* 0x000fe40002767f70 */
[----:B------:R-:W-:Y:S02]  /*0f50*/  PLOP3.LUT P0, PT, P0, P1, PT, 0xf8, 0x8f ;  /* 0x00000000008f781c */ /* 0x000fe40000703f70 */
[----:B------:R-:W-:Y:S02]  /*0f60*/  LOP3.LUT R48, R48, 0xffff, RZ, 0xc0, !PT ;  /* 0x0000ffff30307812 */ /* 0x000fe400078ec0ff */
[----:B------:R-:W-:Y:S02]  /*0f70*/  LOP3.LUT R50, R50, 0xffff, RZ, 0xc0, !PT ;  /* 0x0000ffff32327812 */ /* 0x000fe400078ec0ff */
[----:B------:R-:W-:-:S02]  /*0f80*/  LOP3.LUT R54, R54, 0xffff, RZ, 0xc0, !PT ;  /* 0x0000ffff36367812 */ /* 0x000fc400078ec0ff */
[----:B------:R-:W-:Y:S02]  /*0f90*/  LOP3.LUT R52, R52, 0xffff, RZ, 0xc0, !PT ;  /* 0x0000ffff34347812 */ /* 0x000fe400078ec0ff */
[----:B------:R-:W-:Y:S02]  /*0fa0*/  IADD3 R46, PT, PT, -R67, 0x1d, RZ ;  /* 0x0000001d432e7810 */ /* 0x000fe40007ffe1ff */
[----:B------:R-:W-:Y:S02]  /*0fb0*/  LOP3.LUT R65, R2, 0xffff, RZ, 0xc0, !PT ;  /* 0x0000ffff02417812 */ /* 0x000fe400078ec0ff */
[----:B------:R-:W-:Y:S02]  /*0fc0*/  LOP3.LUT R60, R0, 0xffff, RZ, 0xc0, !PT ;  /* 0x0000ffff003c7812 */ /* 0x000fe400078ec0ff */
[----:B-1----:R-:W-:-:S07]  /*0fd0*/  IADD3 R45, PT, PT, -R63, 0x1d, RZ ;  /* 0x0000001d3f2d7810 */ /* 0x002fce0007ffe1ff */
.L_x_2:
[----:B------:R-:W0:Y:S01]  /*0fe0*/  S2R R0, SR_CTAID.Z ;  /* 0x0000000000007919 */ /* 0x000e220000002700 */
[C---:B------:R-:W-:Y:S01]  /*0ff0*/  IMAD R2, R44.reuse, 0x6200, R61 ;  /* 0x000062002c027824 */ /* 0x040fe200078e023d */
[----:B------:R-:W-:Y:S01]  /*1000*/  UPLOP3.LUT UP1, UPT, UPT, UPT, UP0, 0x80, 0x8 ;  /* 0x000000000008789c */ /* 0x000fe20003f2f000 */
[C---:B------:R-:W-:Y:S01]  /*1010*/  IMAD R4, R44.reuse, 0x6200, R57 ;  /* 0x000062002c047824 */ /* 0x040fe200078e0239 */
[----:B------:R-:W0:Y:S01]  /*1020*/  S2R R3, SR_TID.Z ;  /* 0x0000000000037919 */ /* 0x000e220000002300 */
[C---:B------:R-:W-:Y:S02]  /*1030*/  IMAD R6, R44.reuse, 0x6200, R53 ;  /* 0x000062002c067824 */ /* 0x040fe400078e0235 */
[C---:B------:R-:W-:Y:S01]  /*1040*/  IMAD R7, R44.reuse, 0x6200, R51 ;  /* 0x000062002c077824 */ /* 0x040fe200078e0233 */
[----:B------:R-:W1:Y:S01]  /*1050*/  S2R R5, SR_TID.Y ;  /* 0x0000000000057919 */ /* 0x000e620000002200 */
[C---:B------:R-:W-:Y:S02]  /*1060*/  IMAD R8, R44.reuse, 0x6200, R49 ;  /* 0x000062002c087824 */ /* 0x040fe400078e0231 */
[----:B------:R-:W-:Y:S01]  /*1070*/  IMAD R9, R44, 0x6200, R47 ;  /* 0x000062002c097824 */ /* 0x000fe200078e022f */
[----:B------:R-:W2:Y:S01]  /*1080*/  S2R R11, SR_TID.X ;  /* 0x00000000000b7919 */ /* 0x000ea20000002100 */
[----:B------:R-:W-:Y:S01]  /*1090*/  IMAD.MOV.U32 R43, RZ, RZ, RZ ;  /* 0x000000ffff2b7224 */ /* 0x000fe200078e00ff */
[----:B0-----:R-:W-:Y:S01]  /*10a0*/  LEA R0, R0, R3, 0x3 ;  /* 0x0000000300007211 */ /* 0x001fe200078e18ff */
[----:B------:R-:W-:-:S03]  /*10b0*/  IMAD R3, R44, 0x6200, R59 ;  /* 0x000062002c037824 */ /* 0x000fc600078e023b */
[----:B-1----:R-:W-:Y:S01]  /*10c0*/  LEA R0, R0, R5, 0x1 ;  /* 0x0000000500007211 */ /* 0x002fe200078e08ff */
[----:B------:R-:W-:-:S04]  /*10d0*/  IMAD R5, R44, 0x6200, R55 ;  /* 0x000062002c057824 */ /* 0x000fc800078e0237 */
[----:B------:R-:W-:-:S04]  /*10e0*/  IMAD R0, R0, 0x240, RZ ;  /* 0x0000024000007824 */ /* 0x000fc800078e02ff */
[----:B--2---:R-:W-:-:S04]  /*10f0*/  IMAD R11, R11, 0x1b, R0 ;  /* 0x0000001b0b0b7824 */ /* 0x004fc800078e0200 */
[----:B------:R-:W-:-:S07]  /*1100*/  IMAD R10, R44, 0x120, R11 ;  /* 0x000001202c0a7824 */ /* 0x000fce00078e020b */
.L_x_1:
[----:B------:R-:W0:Y:S01]  /*1110*/  S2R R0, SR_CTAID.Z ;  /* 0x0000000000007919 */ /* 0x000e220000002700 */
[----:B------:R-:W-:Y:S01]  /*1120*/  IMAD.MOV.U32 R13, RZ, RZ, RZ ;  /* 0x000000ffff0d7224 */ /* 0x000fe200078e00ff */
[----:B------:R-:W1:Y:S01]  /*1130*/  LDCU.64 UR4, c[0x0][0x388] ;  /* 0x00007100ff0477ac */ /* 0x000e620008000a00 */
[----:B------:R-:W2:Y:S01]  /*1140*/  S2UR UR6, SR_CgaCtaId ;  /* 0x00000000000679c3 */ /* 0x000ea20000008800 */
[----:B------:R-:W0:Y:S01]  /*1150*/  S2R R17, SR_TID.Z ;  /* 0x0000000000117919 */ /* 0x000e220000002300 */
[C---:B------:R-:W-:Y:S01]  /*1160*/  IMAD R41, R43.reuse, 0x3, RZ ;  /* 0x000000032b297824 */ /* 0x040fe200078e02ff */
[----:B------:R-:W-:Y:S01]  /*1170*/  MOV R14, R67 ;  /* 0x00000043000e7202 */ /* 0x000fe20000000f00 */
[C---:B------:R-:W-:Y:S01]  /*1180*/  IMAD R42, R43.reuse, 0x1c, R2 ;  /* 0x0000001c2b2a7824 */ /* 0x040fe200078e0202 */
[----:B------:R-:W3:Y:S01]  /*1190*/  S2R R11, SR_TID.Y ;  /* 0x00000000000b7919 */ /* 0x000ee20000002200 */
[C---:B------:R-:W-:Y:S02]  /*11a0*/  IMAD R40, R43.reuse, 0x1c, R3 ;  /* 0x0000001c2b287824 */ /* 0x040fe400078e0203 */
[C---:B------:R-:W-:Y:S01]  /*11b0*/  IMAD R39, R43.reuse, 0x1c, R4 ;  /* 0x0000001c2b277824 */ /* 0x040fe200078e0204 */
[----:B------:R-:W4:Y:S01]  /*11c0*/  S2R R15, SR_TID.X ;  /* 0x00000000000f7919 */ /* 0x000f220000002100 */
[----:B------:R-:W-:-:S02]  /*11d0*/  IMAD R38, R43, 0x1c, R5 ;  /* 0x0000001c2b267824 */ /* 0x000fc400078e0205 */
[C---:B------:R-:W-:Y:S02]  /*11e0*/  IMAD R37, R43.reuse, 0x1c, R6 ;  /* 0x0000001c2b257824 */ /* 0x040fe400078e0206 */
[C---:B------:R-:W-:Y:S02]  /*11f0*/  IMAD R36, R43.reuse, 0x1c, R7 ;  /* 0x0000001c2b247824 */ /* 0x040fe400078e0207 */
[C---:B------:R-:W-:Y:S02]  /*1200*/  IMAD R35, R43.reuse, 0x1c, R8 ;  /* 0x0000001c2b237824 */ /* 0x040fe400078e0208 */
[----:B------:R-:W-:Y:S02]  /*1210*/  IMAD R34, R43, 0x1c, R9 ;  /* 0x0000001c2b227824 */ /* 0x000fe400078e0209 */
[----:B------:R-:W-:Y:S01]  /*1220*/  IMAD.MOV.U32 R33, RZ, RZ, R63 ;  /* 0x000000ffff217224 */ /* 0x000fe200078e003f */
[----:B0-----:R-:W-:-:S04]  /*1230*/  LEA R0, R0, R17, 0x3 ;  /* 0x0000001100007211 */ /* 0x001fc800078e18ff */
[----:B---3--:R-:W-:-:S05]  /*1240*/  LEA R0, R0, R11, 0x1 ;  /* 0x0000000b00007211 */ /* 0x008fca00078e08ff */
[----:B------:R-:W-:Y:S01]  /*1250*/  IMAD R12, R0, 0x240, RZ ;  /* 0x00000240000c7824 */ /* 0x000fe200078e02ff */
[----:B------:R-:W-:-:S03]  /*1260*/  IADD3 R0, PT, PT, R72, R43, RZ ;  /* 0x0000002b48007210 */ /* 0x000fc60007ffe0ff */
[----:B----4-:R-:W-:-:S04]  /*1270*/  IMAD.WIDE.U32 R12, R15, 0x1b, R12 ;  /* 0x0000001b0f0c7825 */ /* 0x010fc800078e000c */
[----:B------:R-:W-:Y:S01]  /*1280*/  IMAD R15, R11, 0x1c, R15 ;  /* 0x0000001c0b0f7824 */ /* 0x000fe200078e020f */
[----:B------:R-:W-:Y:S01]  /*1290*/  MOV R11, R48 ;  /* 0x00000030000b7202 */ /* 0x000fe20000000f00 */
[----:B------:R-:W-:-:S03]  /*12a0*/  IMAD.WIDE.U32 R12, R44, 0x120, R12 ;  /* 0x000001202c0c7825 */ /* 0x000fc600078e000c */
[----:B------:R-:W-:Y:S01]  /*12b0*/  IADD3 R75, P1, PT, R41, R12, RZ ;  /* 0x0000000c294b7210 */ /* 0x000fe20007f3e0ff */
[----:B------:R-:W-:-:S03]  /*12c0*/  IMAD.IADD R41, R10, 0x1, R41 ;  /* 0x000000010a297824 */ /* 0x000fc600078e0229 */
[----:B------:R-:W-:Y:S02]  /*12d0*/  IADD3.X R12, PT, PT, RZ, R13, RZ, P1, !PT ;  /* 0x0000000dff0c7210 */ /* 0x000fe40000ffe4ff */
[----:B-1----:R-:W-:Y:S01]  /*12e0*/  LEA R74, P4, R75, UR4, 0x2 ;  /* 0x000000044b4a7c11 */ /* 0x002fe2000f8810ff */
[----:B------:R-:W-:Y:S01]  /*12f0*/  UMOV UR4, 0x400 ;  /* 0x0000040000047882 */ /* 0x000fe20000000000 */
[----:B------:R-:W-:Y:S02]  /*1300*/  LOP3.LUT P1, RZ, R43, R72, RZ, 0xfc, !PT ;  /* 0x000000482bff7212 */ /* 0x000fe4000782fcff */
[----:B------:R-:W-:Y:S01]  /*1310*/  LEA.HI.X R75, R75, UR5, R12, 0x2, P4 ;  /* 0x000000054b4b7c11 */ /* 0x000fe2000a0f140c */
[----:B------:R-:W-:Y:S01]  /*1320*/  UIADD3 UR5, UPT, UPT, UR4, 0x1c00, URZ ;  /* 0x00001c0004057890 */ /* 0x000fe2000fffe0ff */
[----:B------:R-:W-:Y:S01]  /*1330*/  IADD3 R74, P4, PT, R74, 0x24, RZ ;  /* 0x000000244a4a7810 */ /* 0x000fe20007f9e0ff */
[----:B--2---:R-:W-:Y:S01]  /*1340*/  ULEA UR4, UR6, UR4, 0x18 ;  /* 0x0000000406047291 */ /* 0x004fe2000f8ec0ff */
[----:B------:R-:W-:Y:S01]  /*1350*/  ISETP.GT.U32.OR P1, PT, R0, 0x1c, !P1 ;  /* 0x0000001c0000780c */ /* 0x000fe20004f24470 */
[----:B------:R-:W-:Y:S01]  /*1360*/  ULEA UR5, UR6, UR5, 0x18 ;  /* 0x0000000506057291 */ /* 0x000fe2000f8ec0ff */
[----:B------:R-:W-:Y:S01]  /*1370*/  IMAD.MOV.U32 R12, RZ, RZ, R50 ;  /* 0x000000ffff0c7224 */ /* 0x000fe200078e0032 */
[----:B------:R-:W-:Y:S01]  /*1380*/  MOV R13, R52 ;  /* 0x00000034000d7202 */ /* 0x000fe20000000f00 */
[----:B------:R-:W-:Y:S01]  /*1390*/  UMOV UR6, 0x3 ;  /* 0x0000000300067882 */ /* 0x000fe20000000000 */
[----:B------:R-:W-:-:S02]  /*13a0*/  MOV R0, R54 ;  /* 0x0000003600007202 */ /* 0x000fc40000000f00 */
[----:B------:R-:W-:Y:S02]  /*13b0*/  LEA R15, R15, UR4, 0x2 ;  /* 0x000000040f0f7c11 */ /* 0x000fe4000f8e10ff */
[----:B------:R-:W-:Y:S02]  /*13c0*/  LEA R32, R17, UR5, 0x8 ;  /* 0x0000000511207c11 */ /* 0x000fe4000f8e40ff */
[----:B------:R-:W-:-:S07]  /*13d0*/  IADD3.X R75, PT, PT, RZ, R75, RZ, P4, !PT ;  /* 0x0000004bff4b7210 */ /* 0x000fce00027fe4ff */
.L_x_0:
[----:B------:R-:W0:Y:S01]  /*13e0*/  LDC.64 R16, c[0x0][0x380] ;  /* 0x0000e000ff107b82 */ /* 0x000e220000000a00 */
[----:B------:R-:W-:Y:S01]  /*13f0*/  UIADD3 UR4, UPT, UPT, UR6, -0x3, URZ ;  /* 0xfffffffd06047890 */ /* 0x000fe2000fffe0ff */
[----:B------:R-:W-:-:S05]  /*1400*/  HFMA2 R71, -RZ, RZ, 0, 0 ;  /* 0x00000000ff477431 */ /* 0x000fca00000001ff */
[----:B------:R-:W-:-:S04]  /*1410*/  ISETP.LE.U32.AND P4, PT, R46, UR4, PT ;  /* 0x000000042e007c0c */ /* 0x000fc8000bf83070 */
[----:B------:R-:W-:-:S04]  /*1420*/  ISETP.EQ.OR P4, PT, R14, RZ, P4 ;  /* 0x000000ff0e00720c */ /* 0x000fc80002782670 */
[----:B------:R-:W-:Y:S01]  /*1430*/  PLOP3.LUT P4, PT, P1, P4, PT, 0xf8, 0x8f ;  /* 0x00000000008f781c */ /* 0x000fe20000f89f70 */
[----:B0-----:R-:W-:-:S12]  /*1440*/  IMAD.WIDE R18, R40, 0x4, R16 ;  /* 0x0000000428127825 */ /* 0x001fd800078e0210 */
[----:B------:R0:W2:Y:S01]  /*1450*/  @!P4 LDG.E.CONSTANT R71, desc[UR8][R18.64] ;  /* 0x000000081247c981 */ /* 0x0000a2000c1e9900 */
[----:B------:R-:W-:Y:S01]  /*1460*/  LOP3.LUT P6, RZ, R43, R70, RZ, 0xfc, !PT ;  /* 0x000000462bff7212 */ /* 0x000fe200078cfcff */
[----:B------:R-:W-:Y:S01]  /*1470*/  VIADD R21, R11, 0x2 ;  /* 0x000000020b157836 */ /* 0x000fe20000000000 */
[----:B------:R-:W-:Y:S01]  /*1480*/  IADD3 R20, PT, PT, R70, R43, RZ ;  /* 0x0000002b46147210 */ /* 0x000fe20007ffe0ff */
[----:B------:R-:W-:Y:S01]  /*1490*/  IMAD.MOV.U32 R30, RZ, RZ, RZ ;  /* 0x000000ffff1e7224 */ /* 0x000fe200078e00ff */
[C---:B------:R-:W-:Y:S02]  /*14a0*/  LOP3.LUT P4, RZ, R43.reuse, R68, RZ, 0xfc, !PT ;  /* 0x000000442bff7212 */ /* 0x040fe4000788fcff */
[----:B------:R-:W-:Y:S01]  /*14b0*/  LOP3.LUT P5, RZ, R43, R66, RZ, 0xfc, !PT ;  /* 0x000000422bff7212 */ /* 0x000fe200078afcff */
[----:B------:R-:W-:Y:S01]  /*14c0*/  HFMA2 R23, -RZ, RZ, 0, 0 ;  /* 0x00000000ff177431 */ /* 0x000fe200000001ff */
[----:B------:R-:W-:Y:S01]  /*14d0*/  ISETP.GT.U32.OR P6, PT, R20, 0x1c, !P6 ;  /* 0x0000001c1400780c */ /* 0x000fe200077c4470 */
[----:B0-----:R-:W-:Y:S01]  /*14e0*/  IMAD.WIDE R18, R39, 0x4, R16 ;  /* 0x0000000427127825 */ /* 0x001fe200078e0210 */
[----:B------:R-:W-:-:S02]  /*14f0*/  IADD3 R20, PT, PT, R12, 0x3, RZ ;  /* 0x000000030c147810 */ /* 0x000fc40007ffe0ff */
[----:B------:R-:W-:Y:S01]  /*1500*/  ISETP.LE.U32.OR P6, PT, R65, UR4, P6 ;  /* 0x0000000441007c0c */ /* 0x000fe2000b7c3470 */
[----:B------:R-:W0:Y:S01]  /*1510*/  S2R R24, SR_TID.Z ;  /* 0x0000000000187919 */ /* 0x000e220000002300 */
[C---:B------:R-:W-:Y:S01]  /*1520*/  VIADDMNMX.U32 R21, R43.reuse, R68, R21, !PT ;  /* 0x000000442b157246 */ /* 0x040fe20007800015 */
[----:B------:R-:W-:Y:S01]  /*1530*/  IMAD.WIDE R76, R38, 0x4, R16 ;  /* 0x00000004264c7825 */ /* 0x000fe200078e0210 */
[----:B------:R-:W-:Y:S02]  /*1540*/  VIADDMNMX.U32 R20, R43, R66, R20, !PT ;  /* 0x000000422b147246 */ /* 0x000fe40007800014 */
[----:B------:R-:W-:Y:S02]  /*1550*/  ISETP.GT.U32.OR P4, PT, R21, 0x1c, !P4 ;  /* 0x0000001c1500780c */ /* 0x000fe40006784470 */
[----:B------:R-:W-:Y:S01]  /*1560*/  ISETP.GT.U32.OR P5, PT, R20, 0x1c, !P5 ;  /* 0x0000001c1400780c */ /* 0x000fe20006fa4470 */
[----:B------:R-:W0:Y:S01]  /*1570*/  S2R R69, SR_TID.Y ;  /* 0x0000000000457919 */ /* 0x000e220000002200 */
[----:B------:R-:W-:-:S03]  /*1580*/  MOV R20, RZ ;  /* 0x000000ff00147202 */ /* 0x000fc60000000f00 */
[----:B------:R1:W3:Y:S01]  /*1590*/  @!P6 LDG.E.CONSTANT R30, desc[UR8][R18.64] ;  /* 0x00000008121ee981 */ /* 0x0002e2000c1e9900 */
[----:B------:R-:W-:-:S05]  /*15a0*/  IMAD.IADD R21, R64, 0x1, R43 ;  /* 0x0000000140157824 */ /* 0x000fca00078e022b */
[----:B------:R-:W4:Y:S01]  /*15b0*/  @!P4 LDG.E.CONSTANT R20, desc[UR8][R76.64] ;  /* 0x000000084c14c981 */ /* 0x000f22000c1e9900 */
[----:B-1----:R-:W-:Y:S01]  /*15c0*/  IMAD.WIDE R18, R37, 0x4, R16 ;  /* 0x0000000425127825 */ /* 0x002fe200078e0210 */
[----:B------:R-:W-:-:S04]  /*15d0*/  LOP3.LUT P4, RZ, R43, R64, RZ, 0xfc, !PT ;  /* 0x000000402bff7212 */ /* 0x000fc8000788fcff */
[----:B------:R1:W5:Y:S01]  /*15e0*/  @!P5 LDG.E.CONSTANT R23, desc[UR8][R18.64] ;  /* 0x000000081217d981 */ /* 0x000362000c1e9900 */
[----:B------:R-:W-:Y:S01]  /*15f0*/  ISETP.LE.U32.AND P5, PT, R45, UR4, PT ;  /* 0x000000042d007c0c */ /* 0x000fe2000bfa3070 */
[----:B------:R-:W0:Y:S01]  /*1600*/  S2UR UR5, SR_CgaCtaId ;  /* 0x00000000000579c3 */ /* 0x000e220000008800 */
[----:B------:R-:W-:Y:S01]  /*1610*/  ISETP.GT.U32.OR P4, PT, R21, 0x1c, !P4 ;  /* 0x0000001c1500780c */ /* 0x000fe20006784470 */
[----:B------:R-:W0:Y:S01]  /*1620*/  S2R R22, SR_TID.X ;  /* 0x0000000000167919 */ /* 0x000e220000002100 */
[----:B------:R-:W-:Y:S02]  /*1630*/  ISETP.EQ.OR P6, PT, R33, RZ, P5 ;  /* 0x000000ff2100720c */ /* 0x000fe40002fc2670 */
[----:B------:R-:W-:Y:S01]  /*1640*/  LOP3.LUT P5, RZ, R43, R62, RZ, 0xfc, !PT ;  /* 0x0000003e2bff7212 */ /* 0x000fe200078afcff */
[----:B------:R-:W5:Y:S01]  /*1650*/  @!P3 LDG.E.CONSTANT R77, desc[UR8][R74.64] ;  /* 0x000000084a4db981 */ /* 0x000f62000c1e9900 */
[----:B------:R-:W-:Y:S01]  /*1660*/  PLOP3.LUT P4, PT, P4, P6, PT, 0xf8, 0x8f ;  /* 0x00000000008f781c */ /* 0x000fe2000278df70 */
[----:B-1----:R-:W-:Y:S01]  /*1670*/  IMAD.WIDE R18, R36, 0x4, R16 ;  /* 0x0000000424127825 */ /* 0x002fe200078e0210 */
[----:B------:R-:W-:-:S02]  /*1680*/  IADD3 R21, PT, PT, R62, R43, RZ ;  /* 0x0000002b3e157210 */ /* 0x000fc40007ffe0ff */
[----:B------:R-:W-:Y:S02]  /*1690*/  MOV R76, RZ ;  /* 0x000000ff004c7202 */ /* 0x000fe40000000f00 */
[----:B------:R-:W-:Y:S02]  /*16a0*/  ISETP.GT.U32.OR P5, PT, R21, 0x1c, !P5 ;  /* 0x0000001c1500780c */ /* 0x000fe40006fa4470 */
[----:B------:R-:W-:Y:S02]  /*16b0*/  IADD3 R26, PT, PT, R13, 0x2, RZ ;  /* 0x000000020d1a7810 */ /* 0x000fe40007ffe0ff */
[----:B------:R-:W-:Y:S01]  /*16c0*/  ISETP.LE.U32.OR P5, PT, R60, UR4, P5 ;  /* 0x000000043c007c0c */ /* 0x000fe2000afa3470 */
[----:B0-----:R-:W-:Y:S01]  /*16d0*/  IMAD R21, R24, 0x2, R69 ;  /* 0x0000000218157824 */ /* 0x001fe200078e0245 */
[CC--:B------:R-:W-:Y:S01]  /*16e0*/  VIADDMNMX.U32 R26, R43.reuse, R58.reuse, R26, !PT ;  /* 0x0000003a2b1a7246 */ /* 0x0c0fe2000780001a */
[----:B------:R0:W5:Y:S01]  /*16f0*/  @!P4 LDG.E.CONSTANT R76, desc[UR8][R18.64] ;  /* 0x00000008124cc981 */ /* 0x000162000c1e9900 */
[----:B------:R-:W-:Y:S01]  /*1700*/  LOP3.LUT P4, RZ, R43, R58, RZ, 0xfc, !PT ;  /* 0x0000003a2bff7212 */ /* 0x000fe2000788fcff */
[----:B------:R-:W-:-:S03]  /*1710*/  HFMA2 R24, -RZ, RZ, 0, 0 ;  /* 0x00000000ff187431 */ /* 0x000fc600000001ff */
[----:B------:R-:W-:Y:S01]  /*1720*/  ISETP.GT.U32.OR P4, PT, R26, 0x1c, !P4 ;  /* 0x0000001c1a00780c */ /* 0x000fe20006784470 */
[----:B0-----:R-:W-:Y:S01]  /*1730*/  IMAD.WIDE R18, R35, 0x4, R16 ;  /* 0x0000000423127825 */ /* 0x001fe200078e0210 */
[----:B------:R-:W-:-:S04]  /*1740*/  MOV R28, RZ ;  /* 0x000000ff001c7202 */ /* 0x000fc80000000f00 */
[----:B------:R0:W5:Y:S01]  /*1750*/  @!P5 LDG.E.CONSTANT R24, desc[UR8][R18.64] ;  /* 0x000000081218d981 */ /* 0x000162000c1e9900 */
[----:B------:R-:W-:Y:S01]  /*1760*/  IMAD R69, R21, 0xe, R22 ;  /* 0x0000000e15457824 */ /* 0x000fe200078e0216 */
[----:B------:R-:W-:Y:S01]  /*1770*/  IADD3 R26, PT, PT, R0, 0x3, RZ ;  /* 0x00000003001a7810 */ /* 0x000fe20007ffe0ff */
[----:B------:R-:W-:Y:S02]  /*1780*/  UMOV UR4, 0x400 ;  /* 0x0000040000047882 */ /* 0x000fe40000000000 */
[----:B------:R-:W-:Y:S01]  /*1790*/  ULEA UR7, UR5, UR4, 0x18 ;  /* 0x0000000405077291 */ /* 0x000fe2000f8ec0ff */
[----:B0-----:R-:W-:-:S04]  /*17a0*/  IMAD.WIDE R18, R34, 0x4, R16 ;  /* 0x0000000422127825 */ /* 0x001fc800078e0210 */
[----:B------:R-:W-:Y:S01]  /*17b0*/  IMAD.SHL.U32 R69, R69, 0x8, RZ ;  /* 0x0000000845457824 */ /* 0x000fe200078e00ff */
[----:B------:R0:W5:Y:S01]  /*17c0*/  @!P4 LDG.E.CONSTANT R28, desc[UR8][R18.64] ;  /* 0x00000008121cc981 */ /* 0x000162000c1e9900 */
[----:B------:R-:W-:-:S03]  /*17d0*/  VIADDMNMX.U32 R26, R43, R56, R26, !PT ;  /* 0x000000382b1a7246 */ /* 0x000fc6000780001a */
[----:B------:R-:W-:Y:S01]  /*17e0*/  LEA R69, R69, UR7, 0x2 ;  /* 0x0000000745457c11 */ /* 0x000fe2000f8e10ff */
[----:B------:R-:W-:Y:S01]  /*17f0*/  BAR.SYNC.DEFER_BLOCKING 0x0 ;  /* 0x0000000000007b1d */ /* 0x000fe20000010000 */
[----:B0-----:R-:W-:-:S07]  /*1800*/  IMAD.WIDE R18, R42, 0x4, R16 ;  /* 0x000000042a127825 */ /* 0x001fce00078e0210 */
[----:B------:R-:W0:Y:S01]  /*1810*/  LDC.64 R16, c[0x0][0x388] ;  /* 0x0000e200ff107b82 */ /* 0x000e220000000a00 */
[----:B------:R-:W-:-:S04]  /*1820*/  LOP3.LUT P4, RZ, R43, R56, RZ, 0xfc, !PT ;  /* 0x000000382bff7212 */ /* 0x000fc8000788fcff */
[----:B------:R-:W-:Y:S01]  /*1830*/  ISETP.GT.U32.OR P4, PT, R26, 0x1c, !P4 ;  /* 0x0000001c1a00780c */ /* 0x000fe20006784470 */
[----:B------:R-:W-:-:S12]  /*1840*/  IMAD.MOV.U32 R26, RZ, RZ, RZ ;  /* 0x000000ffff1a7224 */ /* 0x000fd800078e00ff */
[----:B------:R-:W5:Y:S01]  /*1850*/  @!P4 LDG.E.CONSTANT R26, desc[UR8][R18.64] ;  /* 0x00000008121ac981 */ /* 0x000f62000c1e9900 */
[----:B0-----:R-:W-:-:S03]  /*1860*/  IMAD.WIDE.U32 R16, R41, 0x4, R16 ;  /* 0x0000000429107825 */ /* 0x001fc600078e0010 */
[----:B--2---:R0:W-:Y:S04]  /*1870*/  STS [R69], R71 ;  /* 0x0000004745007388 */ /* 0x0041e80000000800 */
[----:B0-----:R-:W2:Y:S04]  /*1880*/  @!P2 LDG.E.CONSTANT R71, desc[UR8][R16.64] ;  /* 0x000000081047a981 */ /* 0x001ea8000c1e9900 */
[----:B------:R-:W2:Y:S01]  /*1890*/  @!P0 LDG.E.CONSTANT R16, desc[UR8][R74.64+0x24] ;  /* 0x000024084a108981 */ /* 0x000ea2000c1e9900 */
[----:B------:R-:W-:Y:S01]  /*18a0*/  SHF.L.U32 R21, R21, 0x5, RZ ;  /* 0x0000000515157819 */ /* 0x000fe200000006ff */
[----:B------:R-:W-:-:S04]  /*18b0*/  UIADD3 UR4, UPT, UPT, UR4, 0x1c00, URZ ;  /* 0x00001c0004047890 */ /* 0x000fc8000fffe0ff */
[----:B------:R-:W-:Y:S01]  /*18c0*/  ULEA UR4, UR5, UR4, 0x18 ;  /* 0x0000000405047291 */ /* 0x000fe2000f8ec0ff */
[----:B------:R-:W-:Y:S01]  /*18d0*/  IMAD R21, R22, 0x3, R21 ;  /* 0x0000000316157824 */ /* 0x000fe200078e0215 */
[----:B---3--:R-:W-:Y:S04]  /*18e0*/  STS [R69+0x4], R30 ;  /* 0x0000041e45007388 */ /* 0x008fe80000000800 */
[----:B------:R-:W-:Y:S01]  /*18f0*/  LEA R73, R21, UR4, 0x2 ;  /* 0x0000000415497c11 */ /* 0x000fe2000f8e10ff */
[----:B----4-:R-:W-:Y:S04]  /*1900*/  STS [R69+0x8], R20 ;  /* 0x0000081445007388 */ /* 0x010fe80000000800 */
[----:B-----5:R-:W-:Y:S04]  /*1910*/  STS [R69+0xc], R23 ;  /* 0x00000c1745007388 */ /* 0x020fe80000000800 */
[----:B------:R-:W-:Y:S04]  /*1920*/  STS [R69+0x10], R76 ;  /* 0x0000104c45007388 */ /* 0x000fe80000000800 */
[----:B------:R-:W-:Y:S04]  /*1930*/  STS [R69+0x14], R24 ;  /* 0x0000141845007388 */ /* 0x000fe80000000800 */
[----:B------:R-:W-:Y:S04]  /*1940*/  STS [R69+0x18], R28 ;  /* 0x0000181c45007388 */ /* 0x000fe80000000800 */
[----:B------:R-:W-:Y:S04]  /*1950*/  STS [R69+0x1c], R26 ;  /* 0x00001c1a45007388 */ /* 0x000fe80000000800 */
[----:B------:R-:W-:Y:S04]  /*1960*/  @!P3 STS [R73+0x4], R77 ;  /* 0x0000044d4900b388 */ /* 0x000fe80000000800 */
[----:B--2---:R-:W-:Y:S04]  /*1970*/  @!P2 STS [R73], R71 ;  /* 0x000000474900a388 */ /* 0x004fe80000000800 */
[----:B------:R-:W-:Y:S01]  /*1980*/  @!P0 STS [R73+0x8], R16 ;  /* 0x0000081049008388 */ /* 0x000fe20000000800 */
[----:B------:R-:W-:Y:S06]  /*1990*/  BAR.SYNC.DEFER_BLOCKING 0x0 ;  /* 0x0000000000007b1d */ /* 0x000fec0000010000 */
[----:B------:R-:W-:Y:S04]  /*19a0*/  LDS R30, [R15] ;  /* 0x000000000f1e7984 */ /* 0x000fe80000000800 */
[----:B------:R-:W0:Y:S04]  /*19b0*/  LDS.128 R20, [R32] ;  /* 0x0000000020147984 */ /* 0x000e280000000c00 */
[----:B------:R-:W1:Y:S04]  /*19c0*/  LDS R76, [R15+0x38] ;  /* 0x000038000f4c7984 */ /* 0x000e680000000800 */
[----:B------:R-:W2:Y:S04]  /*19d0*/  LDS.128 R16, [R32+0x80] ;  /* 0x0000800020107984 */ /* 0x000ea80000000c00 */
[----:B------:R-:W-:Y:S04]  /*19e0*/  LDS R28, [R15+0x2a0] ;  /* 0x0002a0000f1c7984 */ /* 0x000fe80000000800 */
[----:B------:R-:W-:Y:S01]  /*19f0*/  LDS R71, [R15+0x18b8] ;  /* 0x0018b8000f477984 */ /* 0x000fe20000000800 */
[----:B0-----:R-:W-:-:S03]  /*1a00*/  FFMA R24, R30, R20, R25 ;  /* 0x000000141e187223 */ /* 0x001fc60000000019 */
[----:B------:R-:W-:Y:S01]  /*1a10*/  LDS R25, [R15+0x1f8] ;  /* 0x0001f8000f197984 */ /* 0x000fe20000000800 */
[----:B-1----:R-:W-:-:S03]  /*1a20*/  FFMA R20, R76, R20, R27 ;  /* 0x000000144c147223 */ /* 0x002fc6000000001b */
[----:B------:R-:W-:Y:S01]  /*1a30*/  LDS R27, [R15+0x1c0] ;  /* 0x0001c0000f1b7984 */ /* 0x000fe20000000800 */
[-C--:B--2---:R-:W-:Y:S01]  /*1a40*/  FFMA R76, R76, R16.reuse, R31 ;  /* 0x000000104c4c7223 */ /* 0x084fe2000000001f */
[----:B------:R-:W-:Y:S02]  /*1a50*/  FFMA R30, R30, R16, R29 ;  /* 0x000000101e1e7223 */ /* 0x000fe4000000001d */
[----:B------:R-:W0:Y:S04]  /*1a60*/  LDS R31, [R15+0x118] ;  /* 0x000118000f1f7984 */ /* 0x000e280000000800 */
[----:B------:R-:W1:Y:S04]  /*1a70*/  LDS R29, [R15+0xe0] ;  /* 0x0000e0000f1d7984 */ /* 0x000e680000000800 */
[----:B------:R-:W2:Y:S01]  /*1a80*/  LDS R16, [R15+0x2d8] ;  /* 0x0002d8000f107984 */ /* 0x000ea20000000800 */
[C---:B0-----:R-:W-:Y:S01]  /*1a90*/  FFMA R20, R31.reuse, R21, R20 ;  /* 0x000000151f147223 */ /* 0x041fe20000000014 */
[----:B------:R-:W-:Y:S01]  /*1aa0*/  FFMA R76, R31, R17, R76 ;  /* 0x000000111f4c7223 */ /* 0x000fe2000000004c */
[----:B-1----:R-:W-:-:S02]  /*1ab0*/  FFMA R24, R29, R21, R24 ;  /* 0x000000151d187223 */ /* 0x002fc40000000018 */
[-C--:B------:R-:W-:Y:S01]  /*1ac0*/  FFMA R31, R25, R22.reuse, R20 ;  /* 0x00000016191f7223 */ /* 0x080fe20000000014 */
[----:B------:R-:W-:Y:S01]  /*1ad0*/  FFMA R29, R29, R17, R30 ;  /* 0x000000111d1d7223 */ /* 0x000fe2000000001e */
[----:B------:R-:W-:Y:S01]  /*1ae0*/  FFMA R21, R27, R22, R24 ;  /* 0x000000161b157223 */ /* 0x000fe20000000018 */
[-C--:B------:R-:W-:Y:S02]  /*1af0*/  FFMA R69, R25, R18.reuse, R76 ;  /* 0x0000001219457223 */ /* 0x080fe4000000004c */
[----:B------:R-:W-:Y:S01]  /*1b00*/  FFMA R17, R27, R18, R29 ;  /* 0x000000121b117223 */ /* 0x000fe2000000001d */
[-C--:B--2---:R-:W-:Y:S01]  /*1b10*/  FFMA R30, R16, R23.reuse, R31 ;  /* 0x00000017101e7223 */ /* 0x084fe2000000001f */
[----:B------:R-:W-:Y:S01]  /*1b20*/  LDS.128 R24, [R32+0x10] ;  /* 0x0000100020187984 */ /* 0x000fe20000000c00 */
[----:B------:R-:W-:-:S03]  /*1b30*/  FFMA R18, R28, R23, R21 ;  /* 0x000000171c127223 */ /* 0x000fc60000000015 */
[----:B------:R-:W0:Y:S04]  /*1b40*/  LDS R31, [R15+0x380] ;  /* 0x000380000f1f7984 */ /* 0x000e280000000800 */
[----:B------:R-:W1:Y:S04]  /*1b50*/  LDS R29, [R15+0x3b8] ;  /* 0x0003b8000f1d7984 */ /* 0x000e680000000800 */
[----:B------:R-:W2:Y:S01]  /*1b60*/  LDS.128 R20, [R32+0x90] ;  /* 0x0000900020147984 */ /* 0x000ea20000000c00 */
[-C--:B------:R-:W-:Y:S01]  /*1b70*/  FFMA R17, R28, R19.reuse, R17 ;  /* 0x000000131c117223 */ /* 0x080fe20000000011 */
[----:B------:R-:W-:-:S02]  /*1b80*/  FFMA R69, R16, R19, R69 ;  /* 0x0000001310457223 */ /* 0x000fc40000000045 */
[----:B------:R-:W-:Y:S04]  /*1b90*/  LDS R19, [R15+0x540] ;  /* 0x000540000f137984 */ /* 0x000fe80000000800 */
[----:B------:R-:W-:Y:S01]  /*1ba0*/  LDS R28, [R15+0x620] ;  /* 0x000620000f1c7984 */ /* 0x000fe20000000800 */
[-C--:B0-----:R-:W-:Y:S01]  /*1bb0*/  FFMA R16, R31, R24.reuse, R18 ;  /* 0x000000181f107223 */ /* 0x081fe20000000012 */
[----:B-1----:R-:W-:Y:S01]  /*1bc0*/  FFMA R24, R29, R24, R30 ;  /* 0x000000181d187223 */ /* 0x002fe2000000001e */
[-C--:B--2---:R-:W-:Y:S01]  /*1bd0*/  FFMA R18, R31, R20.reuse, R17 ;  /* 0x000000141f127223 */ /* 0x084fe20000000011 */
[----:B------:R-:W-:Y:S01]  /*1be0*/  FFMA R30, R29, R20, R69 ;  /* 0x000000141d1e7223 */ /* 0x000fe20000000045 */
[----:B------:R-:W0:Y:S04]  /*1bf0*/  LDS R31, [R15+0x498] ;  /* 0x000498000f1f7984 */ /* 0x000e280000000800 */
[----:B------:R-:W1:Y:S04]  /*1c00*/  LDS R29, [R15+0x460] ;  /* 0x000460000f1d7984 */ /* 0x000e680000000800 */
[----:B------:R-:W2:Y:S04]  /*1c10*/  LDS R17, [R15+0x578] ;  /* 0x000578000f117984 */ /* 0x000ea80000000800 */
[----:B------:R-:W3:Y:S01]  /*1c20*/  LDS R20, [R15+0x658] ;  /* 0x000658000f147984 */ /* 0x000ee20000000800 */
[C---:B0-----:R-:W-:Y:S01]  /*1c30*/  FFMA R24, R31.reuse, R25, R24 ;  /* 0x000000191f187223 */ /* 0x041fe20000000018 */
[----:B------:R-:W-:Y:S01]  /*1c40*/  FFMA R30, R31, R21, R30 ;  /* 0x000000151f1e7223 */ /* 0x000fe2000000001e */
[C---:B-1----:R-:W-:Y:S01]  /*1c50*/  FFMA R16, R29.reuse, R25, R16 ;  /* 0x000000191d107223 */ /* 0x042fe20000000010 */
[----:B------:R-:W-:-:S03]  /*1c60*/  FFMA R29, R29, R21, R18 ;  /* 0x000000151d1d7223 */ /* 0x000fc60000000012 */
[-C--:B------:R-:W-:Y:S01]  /*1c70*/  FFMA R25, R19, R26.reuse, R16 ;  /* 0x0000001a13197223 */ /* 0x080fe20000000010 */
[----:B--2---:R-:W-:Y:S01]  /*1c80*/  FFMA R31, R17, R26, R24 ;  /* 0x0000001a111f7223 */ /* 0x004fe20000000018 */
[-C--:B------:R-:W-:Y:S01]  /*1c90*/  FFMA R21, R19, R22.reuse, R29 ;  /* 0x0000001613157223 */ /* 0x080fe2000000001d */
[----:B------:R-:W-:Y:S01]  /*1ca0*/  FFMA R69, R17, R22, R30 ;  /* 0x0000001611457223 */ /* 0x000fe2000000001e */
[-C--:B------:R-:W-:Y:S01]  /*1cb0*/  FFMA R22, R28, R27.reuse, R25 ;  /* 0x0000001b1c167223 */ /* 0x080fe20000000019 */
[----:B---3--:R-:W-:Y:S01]  /*1cc0*/  FFMA R30, R20, R27, R31 ;  /* 0x0000001b141e7223 */ /* 0x008fe2000000001f */
[----:B------:R-:W-:Y:S04]  /*1cd0*/  LDS R29, [R15+0x738] ;  /* 0x000738000f1d7984 */ /* 0x000fe80000000800 */
[----:B------:R-:W-:Y:S04]  /*1ce0*/  LDS R31, [R15+0x700] ;  /* 0x000700000f1f7984 */ /* 0x000fe80000000800 */
[----:B------:R-:W0:Y:S04]  /*1cf0*/  LDS.128 R24, [R32+0x20] ;  /* 0x0000200020187984 */ /* 0x000e280000000c00 */
[----:B------:R-:W1:Y:S01]  /*1d00*/  LDS.128 R16, [R32+0xa0] ;  /* 0x0000a00020107984 */ /* 0x000e620000000c00 */
[-C--:B------:R-:W-:Y:S01]  /*1d10*/  FFMA R21, R28, R23.reuse, R21 ;  /* 0x000000171c157223 */ /* 0x080fe20000000015 */
[----:B------:R-:W-:-:S02]  /*1d20*/  FFMA R69, R20, R23, R69 ;  /* 0x0000001714457223 */ /* 0x000fc40000000045 */
[----:B------:R-:W-:Y:S04]  /*1d30*/  LDS R23, [R15+0x8c0] ;  /* 0x0008c0000f177984 */ /* 0x000fe80000000800 */
[----:B------:R-:W-:Y:S01]  /*1d40*/  LDS R28, [R15+0x9a0] ;  /* 0x0009a0000f1c7984 */ /* 0x000fe20000000800 */
[-C--:B0-----:R-:W-:Y:S01]  /*1d50*/  FFMA R20, R31, R24.reuse, R22 ;  /* 0x000000181f147223 */ /* 0x081fe20000000016 */
[----:B------:R-:W-:Y:S01]  /*1d60*/  FFMA R24, R29, R24, R30 ;  /* 0x000000181d187223 */ /* 0x000fe2000000001e */
[-C--:B-1----:R-:W-:Y:S01]  /*1d70*/  FFMA R22, R31, R16.reuse, R21 ;  /* 0x000000101f167223 */ /* 0x082fe20000000015 */
        /* <DEDUP_REMOVED lines=60> */
[----:B------:R-:W-:Y:S01]  /*2140*/  FFMA R29, R29, R17, R22 ;  /* 0x000000111d1d7223 */ /* 0x000fe20000000016 */
[----:B--2---:R-:W-:-:S02]  /*2150*/  FFMA R31, R21, R26, R24 ;  /* 0x0000001a151f7223 */ /* 0x004fc40000000018 */
[----:B------:R-:W-:Y:S01]  /*2160*/  FFMA R25, R23, R26, R20 ;  /* 0x0000001a17197223 */ /* 0x000fe20000000014 */
[-C--:B------:R-:W-:Y:S01]  /*2170*/  FFMA R69, R21, R18.reuse, R30 ;  /* 0x0000001215457223 */ /* 0x080fe2000000001e */
[----:B------:R-:W-:Y:S01]  /*2180*/  FFMA R17, R23, R18, R29 ;  /* 0x0000001217117223 */ /* 0x000fe2000000001d */
[-C--:B---3--:R-:W-:Y:S01]  /*2190*/  FFMA R30, R16, R27.reuse, R31 ;  /* 0x0000001b101e7223 */ /* 0x088fe2000000001f */
[C---:B------:R-:W-:Y:S01]  /*21a0*/  FFMA R18, R28.reuse, R27, R25 ;  /* 0x0000001b1c127223 */ /* 0x040fe20000000019 */
[----:B------:R-:W-:Y:S04]  /*21b0*/  LDS R31, [R15+0x1180] ;  /* 0x001180000f1f7984 */ /* 0x000fe80000000800 */
[----:B------:R-:W0:Y:S04]  /*21c0*/  LDS.128 R20, [R32+0x50] ;  /* 0x0000500020147984 */ /* 0x000e280000000c00 */
        /* <DEDUP_REMOVED lines=15> */
[----:B------:R-:W-:-:S02]  /*22c0*/  FFMA R30, R31, R25, R30 ;  /* 0x000000191f1e7223 */ /* 0x000fc4000000001e */
[----:B------:R-:W-:Y:S01]  /*22d0*/  LDS R31, [R15+0x1500] ;  /* 0x001500000f1f7984 */ /* 0x000fe20000000800 */
[C---:B-1----:R-:W-:Y:S01]  /*22e0*/  FFMA R16, R29.reuse, R21, R16 ;  /* 0x000000151d107223 */ /* 0x042fe20000000010 */
[----:B------:R-:W-:Y:S01]  /*22f0*/  FFMA R29, R29, R25, R18 ;  /* 0x000000191d1d7223 */ /* 0x000fe20000000012 */
[-C--:B--2---:R-:W-:Y:S02]  /*2300*/  FFMA R25, R17, R22.reuse, R20 ;  /* 0x0000001611197223 */ /* 0x084fe40000000014 */
[----:B------:R-:W-:Y:S01]  /*2310*/  FFMA R21, R19, R22, R16 ;  /* 0x0000001613157223 */ /* 0x000fe20000000010 */
[-C--:B------:R-:W-:Y:S01]  /*2320*/  FFMA R69, R17, R26.reuse, R30 ;  /* 0x0000001a11457223 */ /* 0x080fe2000000001e */
[----:B------:R-:W-:Y:S01]  /*2330*/  FFMA R29, R19, R26, R29 ;  /* 0x0000001a131d7223 */ /* 0x000fe2000000001d */
[-C--:B---3--:R-:W-:Y:S01]  /*2340*/  FFMA R30, R24, R23.reuse, R25 ;  /* 0x00000017181e7223 */ /* 0x088fe20000000019 */
[C---:B------:R-:W-:Y:S01]  /*2350*/  FFMA R26, R28.reuse, R23, R21 ;  /* 0x000000171c1a7223 */ /* 0x040fe20000000015 */
[----:B------:R-:W0:Y:S04]  /*2360*/  LDS.128 R16, [R32+0x60] ;  /* 0x0000600020107984 */ /* 0x000e280000000c00 */
[----:B------:R-:W1:Y:S04]  /*2370*/  LDS R25, [R15+0x1538] ;  /* 0x001538000f197984 */ /* 0x000e680000000800 */
[----:B------:R-:W2:Y:S01]  /*2380*/  LDS.128 R20, [R32+0xe0] ;  /* 0x0000e00020147984 */ /* 0x000ea20000000c00 */
[-C--:B------:R-:W-:Y:S01]  /*2390*/  FFMA R29, R28, R27.reuse, R29 ;  /* 0x0000001b1c1d7223 */ /* 0x080fe2000000001d */
[----:B------:R-:W-:-:S02]  /*23a0*/  FFMA R24, R24, R27, R69 ;  /* 0x0000001b18187223 */ /* 0x000fc40000000045 */
[----:B------:R-:W3:Y:S04]  /*23b0*/  LDS R69, [R15+0x1618] ;  /* 0x001618000f457984 */ /* 0x000ee80000000800 */
[----:B------:R-:W-:Y:S01]  /*23c0*/  LDS R27, [R15+0x16f8] ;  /* 0x0016f8000f1b7984 */ /* 0x000fe20000000800 */
[-C--:B0-----:R-:W-:Y:S01]  /*23d0*/  FFMA R26, R31, R16.reuse, R26 ;  /* 0x000000101f1a7223 */ /* 0x081fe2000000001a */
[----:B-1----:R-:W-:Y:S02]  /*23e0*/  FFMA R28, R25, R16, R30 ;  /* 0x00000010191c7223 */ /* 0x002fe4000000001e */
[----:B------:R-:W-:Y:S01]  /*23f0*/  LDS R16, [R15+0x17a0] ;  /* 0x0017a0000f107984 */ /* 0x000fe20000000800 */
[----:B--2---:R-:W-:-:S03]  /*2400*/  FFMA R30, R31, R20, R29 ;  /* 0x000000141f1e7223 */ /* 0x004fc6000000001d */
[----:B------:R-:W0:Y:S04]  /*2410*/  LDS R31, [R15+0x15e0] ;  /* 0x0015e0000f1f7984 */ /* 0x000e280000000800 */
[----:B------:R-:W1:Y:S01]  /*2420*/  LDS R29, [R15+0x16c0] ;  /* 0x0016c0000f1d7984 */ /* 0x000e620000000800 */
[----:B------:R-:W-:Y:S01]  /*2430*/  FFMA R24, R25, R20, R24 ;  /* 0x0000001419187223 */ /* 0x000fe20000000018 */
[C---:B---3--:R-:W-:Y:S02]  /*2440*/  FFMA R28, R69.reuse, R17, R28 ;  /* 0x00000011451c7223 */ /* 0x048fe4000000001c */
[----:B------:R-:W2:Y:S01]  /*2450*/  LDS R20, [R15+0x17d8] ;  /* 0x0017d8000f147984 */ /* 0x000ea20000000800 */
[----:B------:R-:W-:Y:S01]  /*2460*/  FFMA R24, R69, R21, R24 ;  /* 0x0000001545187223 */ /* 0x000fe20000000018 */
[C---:B0-----:R-:W-:Y:S01]  /*2470*/  FFMA R26, R31.reuse, R17, R26 ;  /* 0x000000111f1a7223 */ /* 0x041fe2000000001a */
[----:B------:R-:W-:-:S03]  /*2480*/  FFMA R31, R31, R21, R30 ;  /* 0x000000151f1f7223 */ /* 0x000fc6000000001e */
[C---:B-1----:R-:W-:Y:S01]  /*2490*/  FFMA R69, R29.reuse, R18, R26 ;  /* 0x000000121d457223 */ /* 0x042fe2000000001a */
[----:B------:R-:W-:Y:S01]  /*24a0*/  FFMA R26, R29, R22, R31 ;  /* 0x000000161d1a7223 */ /* 0x000fe2000000001f */
[C---:B------:R-:W-:Y:S01]  /*24b0*/  FFMA R17, R27.reuse, R18, R28 ;  /* 0x000000121b117223 */ /* 0x040fe2000000001c */
[----:B------:R-:W-:Y:S01]  /*24c0*/  FFMA R22, R27, R22, R24 ;  /* 0x000000161b167223 */ /* 0x000fe20000000018 */
[C---:B------:R-:W-:Y:S01]  /*24d0*/  FFMA R69, R16.reuse, R19, R69 ;  /* 0x0000001310457223 */ /* 0x040fe20000000045 */
[----:B------:R-:W-:Y:S01]  /*24e0*/  FFMA R21, R16, R23, R26 ;  /* 0x0000001710157223 */ /* 0x000fe2000000001a */
[----:B------:R-:W-:Y:S04]  /*24f0*/  LDS.128 R28, [R32+0xf0] ;  /* 0x0000f000201c7984 */ /* 0x000fe80000000c00 */
[----:B------:R-:W-:Y:S04]  /*2500*/  LDS R16, [R15+0x1880] ;  /* 0x001880000f107984 */ /* 0x000fe80000000800 */
[----:B------:R-:W0:Y:S01]  /*2510*/  LDS.128 R24, [R32+0x70] ;  /* 0x0000700020187984 */ /* 0x000e220000000c00 */
[C---:B--2---:R-:W-:Y:S01]  /*2520*/  FFMA R76, R20.reuse, R19, R17 ;  /* 0x00000013144c7223 */ /* 0x044fe20000000011 */
[----:B------:R-:W-:-:S02]  /*2530*/  FFMA R22, R20, R23, R22 ;  /* 0x0000001714167223 */ /* 0x000fc40000000016 */
[----:B------:R-:W1:Y:S04]  /*2540*/  LDS R18, [R15+0x1960] ;  /* 0x001960000f127984 */ /* 0x000e680000000800 */
[----:B------:R-:W2:Y:S04]  /*2550*/  LDS R20, [R15+0x1998] ;  /* 0x001998000f147984 */ /* 0x000ea80000000800 */
[----:B------:R-:W3:Y:S01]  /*2560*/  LDS R19, [R15+0x1a78] ;  /* 0x001a78000f137984 */ /* 0x000ee20000000800 */
[CC--:B0-----:R-:W-:Y:S01]  /*2570*/  FFMA R69, R16.reuse, R24.reuse, R69 ;  /* 0x0000001810457223 */ /* 0x0c1fe20000000045 */
[----:B------:R-:W-:Y:S01]  /*2580*/  FFMA R17, R71, R24, R76 ;  /* 0x0000001847117223 */ /* 0x000fe2000000004c */
[----:B------:R-:W-:-:S02]  /*2590*/  FFMA R24, R16, R28, R21 ;  /* 0x0000001c10187223 */ /* 0x000fc40000000015 */
[----:B------:R-:W0:Y:S01]  /*25a0*/  LDS R21, [R15+0x1a40] ;  /* 0x001a40000f157984 */ /* 0x000e220000000800 */
[----:B------:R-:W-:-:S03]  /*25b0*/  FFMA R28, R71, R28, R22 ;  /* 0x0000001c471c7223 */ /* 0x000fc60000000016 */
[----:B------:R-:W4:Y:S04]  /*25c0*/  LDS R22, [R15+0x1b20] ;  /* 0x001b20000f167984 */ /* 0x000f280000000800 */
[----:B------:R-:W5:Y:S01]  /*25d0*/  LDS R16, [R15+0x1b58] ;  /* 0x001b58000f107984 */ /* 0x000f620000000800 */
[----:B------:R-:W-:Y:S01]  /*25e0*/  UIADD3 UR6, UPT, UPT, UR6, 0x1, URZ ;  /* 0x0000000106067890 */ /* 0x000fe2000fffe0ff */
[C---:B-1----:R-:W-:Y:S01]  /*25f0*/  FFMA R76, R18.reuse, R25, R69 ;  /* 0x00000019124c7223 */ /* 0x042fe20000000045 */
[----:B------:R-:W-:Y:S02]  /*2600*/  FFMA R23, R18, R29, R24 ;  /* 0x0000001d12177223 */ /* 0x000fe40000000018 */
[----:B------:R-:W-:Y:S01]  /*2610*/  UISETP.NE.AND UP0, UPT, UR6, 0x6, UPT ;  /* 0x000000060600788c */ /* 0x000fe2000bf05270 */
[C---:B--2---:R-:W-:Y:S01]  /*2620*/  FFMA R18, R20.reuse, R25, R17 ;  /* 0x0000001914127223 */ /* 0x044fe20000000011 */
[----:B------:R-:W-:Y:S01]  /*2630*/  FFMA R28, R20, R29, R28 ;  /* 0x0000001d141c7223 */ /* 0x000fe2000000001c */
[----:B------:R-:W-:-:S02]  /*2640*/  IADD3 R74, P4, PT, R74, 0x4, RZ ;  /* 0x000000044a4a7810 */ /* 0x000fc40007f9e0ff */
[C---:B---3--:R-:W-:Y:S01]  /*2650*/  FFMA R17, R19.reuse, R26, R18 ;  /* 0x0000001a13117223 */ /* 0x048fe20000000012 */
[----:B------:R-:W-:Y:S01]  /*2660*/  FFMA R28, R19, R30, R28 ;  /* 0x0000001e131c7223 */ /* 0x000fe2000000001c */
[----:B------:R-:W-:Y:S01]  /*2670*/  IADD3.X R75, PT, PT, RZ, R75, RZ, P4, !PT ;  /* 0x0000004bff4b7210 */ /* 0x000fe200027fe4ff */
[----:B------:R-:W-:Y:S01]  /*2680*/  VIADD R13, R13, 0x1 ;  /* 0x000000010d0d7836 */ /* 0x000fe20000000000 */
[----:B------:R-:W-:Y:S01]  /*2690*/  IADD3 R0, PT, PT, R0, 0x1, RZ ;  /* 0x0000000100007810 */ /* 0x000fe20007ffe0ff */
[----:B------:R-:W-:Y:S01]  /*26a0*/  VIADD R40, R40, 0x1 ;  /* 0x0000000128287836 */ /* 0x000fe20000000000 */
[----:B------:R-:W-:Y:S01]  /*26b0*/  IADD3 R12, PT, PT, R12, 0x1, RZ ;  /* 0x000000010c0c7810 */ /* 0x000fe20007ffe0ff */
[----:B------:R-:W-:Y:S01]  /*26c0*/  VIADD R36, R36, 0x1 ;  /* 0x0000000124247836 */ /* 0x000fe20000000000 */
[----:B------:R-:W-:Y:S01]  /*26d0*/  IADD3 R11, PT, PT, R11, 0x1, RZ ;  /* 0x000000010b0b7810 */ /* 0x000fe20007ffe0ff */
[----:B------:R-:W-:Y:S01]  /*26e0*/  VIADD R14, R14, 0x1 ;  /* 0x000000010e0e7836 */ /* 0x000fe20000000000 */
[----:B------:R-:W-:-:S02]  /*26f0*/  IADD3 R42, PT, PT, R42, 0x1, RZ ;  /* 0x000000012a2a7810 */ /* 0x000fc40007ffe0ff */
[----:B------:R-:W-:Y:S02]  /*2700*/  IADD3 R39, PT, PT, R39, 0x1, RZ ;  /* 0x0000000127277810 */ /* 0x000fe40007ffe0ff */
[----:B------:R-:W-:Y:S02]  /*2710*/  IADD3 R38, PT, PT, R38, 0x1, RZ ;  /* 0x0000000126267810 */ /* 0x000fe40007ffe0ff */
[----:B------:R-:W-:Y:S01]  /*2720*/  IADD3 R37, PT, PT, R37, 0x1, RZ ;  /* 0x0000000125257810 */ /* 0x000fe20007ffe0ff */
[C---:B0-----:R-:W-:Y:S01]  /*2730*/  FFMA R25, R21.reuse, R26, R76 ;  /* 0x0000001a15197223 */ /* 0x041fe2000000004c */
[----:B------:R-:W-:Y:S01]  /*2740*/  FFMA R20, R21, R30, R23 ;  /* 0x0000001e15147223 */ /* 0x000fe20000000017 */
[----:B------:R-:W-:Y:S02]  /*2750*/  IADD3 R35, PT, PT, R35, 0x1, RZ ;  /* 0x0000000123237810 */ /* 0x000fe40007ffe0ff */
[C---:B----4-:R-:W-:Y:S01]  /*2760*/  FFMA R25, R22.reuse, R27, R25 ;  /* 0x0000001b16197223 */ /* 0x050fe20000000019 */
[----:B------:R-:W-:Y:S01]  /*2770*/  FFMA R29, R22, R31, R20 ;  /* 0x0000001f161d7223 */ /* 0x000fe20000000014 */
[----:B------:R-:W-:Y:S01]  /*2780*/  IADD3 R34, PT, PT, R34, 0x1, RZ ;  /* 0x0000000122227810 */ /* 0x000fe20007ffe0ff */
[C---:B-----5:R-:W-:Y:S01]  /*2790*/  FFMA R27, R16.reuse, R27, R17 ;  /* 0x0000001b101b7223 */ /* 0x060fe20000000011 */
[----:B------:R-:W-:Y:S01]  /*27a0*/  FFMA R31, R16, R31, R28 ;  /* 0x0000001f101f7223 */ /* 0x000fe2000000001c */
[----:B------:R-:W-:-:S02]  /*27b0*/  IADD3 R41, PT, PT, R41, 0x1, RZ ;  /* 0x0000000129297810 */ /* 0x000fc40007ffe0ff */
[----:B------:R-:W-:Y:S01]  /*27c0*/  IADD3 R33, PT, PT, R33, 0x1, RZ ;  /* 0x0000000121217810 */ /* 0x000fe20007ffe0ff */
[----:B------:R-:W-:Y:S06]  /*27d0*/  BRA.U UP0, `(.L_x_0) ;  /* 0xffffffed00007547 */ /* 0x000fec000b83ffff */
[----:B------:R-:W-:-:S04]  /*27e0*/  IADD3 R43, PT, PT, R43, 0x1, RZ ;  /* 0x000000012b2b7810 */ /* 0x000fc80007ffe0ff */
[----:B------:R-:W-:-:S13]  /*27f0*/  ISETP.NE.AND P1, PT, R43, 0x3, PT ;  /* 0x000000032b00780c */ /* 0x000fda0003f25270 */
[----:B------:R-:W-:Y:S05]  /*2800*/  @P1 BRA `(.L_x_1) ;  /* 0xffffffe800401947 */ /* 0x000fea000383ffff */
[----:B------:R-:W-:Y:S01]  /*2810*/  HFMA2 R44, -RZ, RZ, 0, 5.9604644775390625e-08 ;  /* 0x00000001ff2c7431 */ /* 0x000fe200000001ff */
[----:B------:R-:W-:Y:S01]  /*2820*/  UPLOP3.LUT UP0, UPT, UPT, UPT, UPT, 0x40, 0x4 ;  /* 0x000000000004789c */ /* 0x000fe20003f0e870 */
[----:B------:R-:W-:Y:S10]  /*2830*/  BRA.U UP1, `(.L_x_2) ;  /* 0xffffffe501e87547 */ /* 0x000ff4000b83ffff */
[----:B------:R-:W0:Y:S01]  /*2840*/  S2R R0, SR_TID.Z ;  /* 0x0000000000007919 */ /* 0x000e220000002300 */
[----:B------:R-:W1:Y:S01]  /*2850*/  LDC.64 R2, c[0x0][0x390] ;  /* 0x0000e400ff027b82 */ /* 0x000e620000000a00 */
[----:B------:R-:W0:Y:S01]  /*2860*/  S2R R11, SR_TID.X ;  /* 0x00000000000b7919 */ /* 0x000e220000002100 */
[----:B------:R-:W2:Y:S01]  /*2870*/  S2R R5, SR_CTAID.Z ;  /* 0x0000000000057919 */ /* 0x000ea20000002700 */
[----:B------:R-:W3:Y:S01]  /*2880*/  S2R R7, SR_CTAID.Y ;  /* 0x0000000000077919 */ /* 0x000ee20000002600 */
[----:B------:R-:W4:Y:S01]  /*2890*/  S2R R9, SR_TID.Y ;  /* 0x0000000000097919 */ /* 0x000f220000002200 */
[----:B0-----:R-:W-:-:S04]  /*28a0*/  IMAD R0, R0, 0x620, R11 ;  /* 0x0000062000007824 */ /* 0x001fc800078e020b */
[----:B--2---:R-:W-:-:S04]  /*28b0*/  IMAD R0, R5, 0x3100, R0 ;  /* 0x0000310005007824 */ /* 0x004fc800078e0200 */
[----:B---3--:R-:W-:-:S04]  /*28c0*/  IMAD R0, R7, 0x38, R0 ;  /* 0x0000003807007824 */ /* 0x008fc800078e0200 */
[----:B----4-:R-:W-:-:S04]  /*28d0*/  IMAD R5, R9, 0x1c, R0 ;  /* 0x0000001c09057824 */ /* 0x010fc800078e0200 */
[----:B-1----:R-:W-:-:S05]  /*28e0*/  IMAD.WIDE.U32 R2, R5, 0x4, R2 ;  /* 0x0000000405027825 */ /* 0x002fca00078e0002 */
[----:B------:R-:W-:Y:S04]  /*28f0*/  STG.E desc[UR8][R2.64], R25 ;  /* 0x0000001902007986 */ /* 0x000fe8000c101908 */
[----:B------:R-:W-:Y:S04]  /*2900*/  STG.E desc[UR8][R2.64+0x38], R27 ;  /* 0x0000381b02007986 */ /* 0x000fe8000c101908 */
[----:B------:R-:W-:Y:S04]  /*2910*/  STG.E desc[UR8][R2.64+0xc40], R29 ;  /* 0x000c401d02007986 */ /* 0x000fe8000c101908 */
[----:B------:R-:W-:Y:S01]  /*2920*/  STG.E desc[UR8][R2.64+0xc78], R31 ;  /* 0x000c781f02007986 */ /* 0x000fe2000c101908 */
[----:B------:R-:W-:Y:S05]  /*2930*/  EXIT ;  /* 0x000000000000794d */ /* 0x000fea0003800000 */
.L_x_3:
[----:B------:R-:W-:-:S00]  /*2940*/  BRA `(.L_x_3) ;  /* 0xfffffffc00fc7947 */ /* 0x000fc0000383ffff */
[----:B------:R-:W-:-:S00]  /*2950*/  NOP ;  /* 0x0000000000007918 */ /* 0x000fc00000000000 */
        /* <DEDUP_REMOVED lines=10> */
.L_x_4:


//--------------------- .nv.shared.default_function_kernel0 --------------------------
	.section	.nv.shared.default_function_kernel0,"aw",@nobits
	.sectionflags	@""
	.align	4
.nv.shared.default_function_kernel0:
	.zero		10240


//--------------------- .nv.shared.reserved.0     --------------------------
	.section	.nv.shared.reserved.0,"aw",@nobits
	.weak		__nv_reservedSMEM_offset_0_alias
	.size		__nv_reservedSMEM_offset_0_alias, 0, 64
	.other		__nv_reservedSMEM_offset_0_alias,@"STO_CUDA_RESERVED_SHARED STV_DEFAULT"
__nv_reservedSMEM_offset_0_alias:
	.zero		0
	.zero		64


//--------------------- .nv.constant0.default_function_kernel0 --------------------------
	.section	.nv.constant0.default_function_kernel0,"a",@progbits
	.sectionflags	@""
	.align	4
.nv.constant0.default_function_kernel0:
	.zero		920


//--------------------- SYMBOLS --------------------------

	.type		.nv.reservedSmem.offset0,@object
	.size		.nv.reservedSmem.offset0,0x4
	.type		.nv.reservedSmem.cap,@object
	.size		.nv.reservedSmem.cap,0x4
